	.target	sm_90a

	.elftype	@"ET_EXEC"


//--------------------- .note.nv.tkinfo           --------------------------
	.section	.note.nv.tkinfo,"",@"SHT_NOTE"
	.sectionflags	@"SHF_NOTE_NV_TKINFO"
	.tkinfo
        /*0018*/ 	.word	0x00000002
        /*0030*/ 	.string	""
        /*0030*/ 	.string	"ptxas"
        /*0030*/ 	.string	"Cuda compilation tools, release 13.0, V13.0.88"
        /*0030*/ 	.string	"Build cuda_13.0.r13.0/compiler.36424714_0"
        /*0030*/ 	.string	"-arch sm_90a -m 64 "



//--------------------- .note.nv.cuinfo           --------------------------
	.section	.note.nv.cuinfo,"",@"SHT_NOTE"
	.sectionflags	@"SHF_NOTE_NV_CUINFO"
        /*0018*/ 	.short	0x0002
        /*001a*/ 	.short	0x005a
        /*001c*/ 	.short	0x0082
	.zero		2


//--------------------- .nv.info                  --------------------------
	.section	.nv.info,"",@"SHT_CUDA_INFO"
	.align	4


	//----- nvinfo : EIATTR_REGCOUNT
	.align		4
        /*0000*/ 	.byte	0x04, 0x2f
        /*0002*/ 	.short	(.L_15 - .L_14)
	.align		4
.L_14:
        /*0004*/ 	.word	index@(_ZN7cutlass13device_kernelINS_4gemm6kernel13GemmUniversalIN4cute5tupleIJiiiiEEENS1_10collective13CollectiveMmaINS1_34MainloopSm90TmaGmmaWarpSpecializedILi4ENS5_IJNS4_1CILi2EEESB_NSA_ILi1EEEEEENS1_35KernelTmaWarpSpecializedCooperativeEEENS5_IJNSA_ILi128EEENSA_ILi256EEESG_EEENS_6half_tENS5_IJlSC_lEEESJ_SK_NS4_8TiledMMAINS4_8MMA_AtomIJNS4_4SM904GMMA26MMA_64x256x16_F32F16F16_SSILNSO_5MajorE0ELSQ_0ELNSO_7ScaleInE1ELSR_1EEEEEENS4_6LayoutINS5_IJSB_SC_SC_EEENS5_IJSC_NSA_ILi0EEESW_EEEEENS5_IJNS4_10UnderscoreESZ_SZ_EEEEENS4_23SM90_TMA_LOAD_MULTICASTENS4_14ComposedLayoutINS4_7SwizzleILi3ELi4ELi3EEENS4_18smem_ptr_flag_bitsILi16EEENSU_INS5_IJNSA_ILi8EEENSA_ILi64EEEEEENS5_IJS19_SC_EEEEEEEvNS4_8identityES12_S1D_vS1E_EENS_8epilogue10collective6detail29Sm90TmaWarpSpecializedAdapterINS1H_15DefaultEpilogueISJ_SK_SK_NS1G_6thread17LinearCombinationISJ_Li1EffLNS1L_9ScaleType4KindE0ELNS_15FloatRoundStyleE2ESJ_EENS1_15EpilogueDefaultEEEEEvvEEEEvNT_6ParamsE)
        /*0008*/ 	.word	0x000000a8


	//----- nvinfo : EIATTR_FRAME_SIZE
	.align		4
.L_15:
        /*000c*/ 	.byte	0x04, 0x11
        /*000e*/ 	.short	(.L_17 - .L_16)
	.align		4
.L_16:
        /*0010*/ 	.word	index@(_ZN7cutlass13device_kernelINS_4gemm6kernel13GemmUniversalIN4cute5tupleIJiiiiEEENS1_10collective13CollectiveMmaINS1_34MainloopSm90TmaGmmaWarpSpecializedILi4ENS5_IJNS4_1CILi2EEESB_NSA_ILi1EEEEEENS1_35KernelTmaWarpSpecializedCooperativeEEENS5_IJNSA_ILi128EEENSA_ILi256EEESG_EEENS_6half_tENS5_IJlSC_lEEESJ_SK_NS4_8TiledMMAINS4_8MMA_AtomIJNS4_4SM904GMMA26MMA_64x256x16_F32F16F16_SSILNSO_5MajorE0ELSQ_0ELNSO_7ScaleInE1ELSR_1EEEEEENS4_6LayoutINS5_IJSB_SC_SC_EEENS5_IJSC_NSA_ILi0EEESW_EEEEENS5_IJNS4_10UnderscoreESZ_SZ_EEEEENS4_23SM90_TMA_LOAD_MULTICASTENS4_14ComposedLayoutINS4_7SwizzleILi3ELi4ELi3EEENS4_18smem_ptr_flag_bitsILi16EEENSU_INS5_IJNSA_ILi8EEENSA_ILi64EEEEEENS5_IJS19_SC_EEEEEEEvNS4_8identityES12_S1D_vS1E_EENS_8epilogue10collective6detail29Sm90TmaWarpSpecializedAdapterINS1H_15DefaultEpilogueISJ_SK_SK_NS1G_6thread17LinearCombinationISJ_Li1EffLNS1L_9ScaleType4KindE0ELNS_15FloatRoundStyleE2ESJ_EENS1_15EpilogueDefaultEEEEEvvEEEEvNT_6ParamsE)
        /*0014*/ 	.word	0x00000000


	//----- nvinfo : EIATTR_MIN_STACK_SIZE
	.align		4
.L_17:
        /*0018*/ 	.byte	0x04, 0x12
        /*001a*/ 	.short	(.L_19 - .L_18)
	.align		4
.L_18:
        /*001c*/ 	.word	index@(_ZN7cutlass13device_kernelINS_4gemm6kernel13GemmUniversalIN4cute5tupleIJiiiiEEENS1_10collective13CollectiveMmaINS1_34MainloopSm90TmaGmmaWarpSpecializedILi4ENS5_IJNS4_1CILi2EEESB_NSA_ILi1EEEEEENS1_35KernelTmaWarpSpecializedCooperativeEEENS5_IJNSA_ILi128EEENSA_ILi256EEESG_EEENS_6half_tENS5_IJlSC_lEEESJ_SK_NS4_8TiledMMAINS4_8MMA_AtomIJNS4_4SM904GMMA26MMA_64x256x16_F32F16F16_SSILNSO_5MajorE0ELSQ_0ELNSO_7ScaleInE1ELSR_1EEEEEENS4_6LayoutINS5_IJSB_SC_SC_EEENS5_IJSC_NSA_ILi0EEESW_EEEEENS5_IJNS4_10UnderscoreESZ_SZ_EEEEENS4_23SM90_TMA_LOAD_MULTICASTENS4_14ComposedLayoutINS4_7SwizzleILi3ELi4ELi3EEENS4_18smem_ptr_flag_bitsILi16EEENSU_INS5_IJNSA_ILi8EEENSA_ILi64EEEEEENS5_IJS19_SC_EEEEEEEvNS4_8identityES12_S1D_vS1E_EENS_8epilogue10collective6detail29Sm90TmaWarpSpecializedAdapterINS1H_15DefaultEpilogueISJ_SK_SK_NS1G_6thread17LinearCombinationISJ_Li1EffLNS1L_9ScaleType4KindE0ELNS_15FloatRoundStyleE2ESJ_EENS1_15EpilogueDefaultEEEEEvvEEEEvNT_6ParamsE)
        /*0020*/ 	.word	0x00000000
.L_19:


//--------------------- .nv.compat                --------------------------
	.section	.nv.compat,"",@"SHT_CUDA_COMPAT_INFO"
	.align	4
        /*0000*/ 	.byte	0x02, 0x09, 0x01, 0x00, 0x02, 0x02, 0x04, 0x00, 0x02, 0x05, 0x05, 0x00, 0x03, 0x07, 0x01, 0x01
        /*0010*/ 	.byte	0x02, 0x03, 0x01, 0x00, 0x02, 0x06, 0x01, 0x00, 0x04, 0x0b, 0x08, 0x00, 0x00, 0x00, 0x00, 0x00
        /*0020*/ 	.byte	0x00, 0x00, 0x00, 0x00


//--------------------- .nv.info._ZN7cutlass13device_kernelINS_4gemm6kernel13GemmUniversalIN4cute5tupleIJiiiiEEENS1_10collective13CollectiveMmaINS1_34MainloopSm90TmaGmmaWarpSpecializedILi4ENS5_IJNS4_1CILi2EEESB_NSA_ILi1EEEEEENS1_35KernelTmaWarpSpecializedCooperativeEEENS5_IJNSA_ILi128EEENSA_ILi256EEESG_EEENS_6half_tENS5_IJlSC_lEEESJ_SK_NS4_8TiledMMAINS4_8MMA_AtomIJNS4_4SM904GMMA26MMA_64x256x16_F32F16F16_SSILNSO_5MajorE0ELSQ_0ELNSO_7ScaleInE1ELSR_1EEEEEENS4_6LayoutINS5_IJSB_SC_SC_EEENS5_IJSC_NSA_ILi0EEESW_EEEEENS5_IJNS4_10UnderscoreESZ_SZ_EEEEENS4_23SM90_TMA_LOAD_MULTICASTENS4_14ComposedLayoutINS4_7SwizzleILi3ELi4ELi3EEENS4_18smem_ptr_flag_bitsILi16EEENSU_INS5_IJNSA_ILi8EEENSA_ILi64EEEEEENS5_IJS19_SC_EEEEEEEvNS4_8identityES12_S1D_vS1E_EENS_8epilogue10collective6detail29Sm90TmaWarpSpecializedAdapterINS1H_15DefaultEpilogueISJ_SK_SK_NS1G_6thread17LinearCombinationISJ_Li1EffLNS1L_9ScaleType4KindE0ELNS_15FloatRoundStyleE2ESJ_EENS1_15EpilogueDefaultEEEEEvvEEEEvNT_6ParamsE --------------------------
	.section	.nv.info._ZN7cutlass13device_kernelINS_4gemm6kernel13GemmUniversalIN4cute5tupleIJiiiiEEENS1_10collective13CollectiveMmaINS1_34MainloopSm90TmaGmmaWarpSpecializedILi4ENS5_IJNS4_1CILi2EEESB_NSA_ILi1EEEEEENS1_35KernelTmaWarpSpecializedCooperativeEEENS5_IJNSA_ILi128EEENSA_ILi256EEESG_EEENS_6half_tENS5_IJlSC_lEEESJ_SK_NS4_8TiledMMAINS4_8MMA_AtomIJNS4_4SM904GMMA26MMA_64x256x16_F32F16F16_SSILNSO_5MajorE0ELSQ_0ELNSO_7ScaleInE1ELSR_1EEEEEENS4_6LayoutINS5_IJSB_SC_SC_EEENS5_IJSC_NSA_ILi0EEESW_EEEEENS5_IJNS4_10UnderscoreESZ_SZ_EEEEENS4_23SM90_TMA_LOAD_MULTICASTENS4_14ComposedLayoutINS4_7SwizzleILi3ELi4ELi3EEENS4_18smem_ptr_flag_bitsILi16EEENSU_INS5_IJNSA_ILi8EEENSA_ILi64EEEEEENS5_IJS19_SC_EEEEEEEvNS4_8identityES12_S1D_vS1E_EENS_8epilogue10collective6detail29Sm90TmaWarpSpecializedAdapterINS1H_15DefaultEpilogueISJ_SK_SK_NS1G_6thread17LinearCombinationISJ_Li1EffLNS1L_9ScaleType4KindE0ELNS_15FloatRoundStyleE2ESJ_EENS1_15EpilogueDefaultEEEEEvvEEEEvNT_6ParamsE,"",@"SHT_CUDA_INFO"
	.sectionflags	@""
	.align	4


	//----- nvinfo : EIATTR_CUDA_API_VERSION
	.align		4
        /*0000*/ 	.byte	0x04, 0x37
        /*0002*/ 	.short	(.L_21 - .L_20)
.L_20:
        /*0004*/ 	.word	0x00000082


	//----- nvinfo : EIATTR_KPARAM_INFO
	.align		4
.L_21:
        /*0008*/ 	.byte	0x04, 0x17
        /*000a*/ 	.short	(.L_23 - .L_22)
.L_22:
        /*000c*/ 	.word	0x00000000
        /*0010*/ 	.short	0x0000
        /*0012*/ 	.short	0x0070
        /*0014*/ 	.byte	0x00, 0xf0, 0x01, 0x10


	//----- nvinfo : EIATTR_SPARSE_MMA_MASK
	.align		4
.L_23:
        /*0018*/ 	.byte	0x03, 0x50
        /*001a*/ 	.short	0x0000


	//----- nvinfo : EIATTR_MAXREG_COUNT
	.align		4
        /*001c*/ 	.byte	0x03, 0x1b
        /*001e*/ 	.short	0x00a8


	//----- nvinfo : EIATTR_NUM_BARRIERS
	.align		4
        /*0020*/ 	.byte	0x02, 0x4c
        /*0022*/ 	.byte	0x01
	.zero		1


	//----- nvinfo : EIATTR_EXTERNS
	.align		4
        /*0024*/ 	.byte	0x04, 0x0f
        /*0026*/ 	.short	(.L_25 - .L_24)


	//   ....[0]....
	.align		4
.L_24:
        /*0028*/ 	.word	index@(__assertfail)


	//----- nvinfo : EIATTR_MERCURY_ISA_VERSION
	.align		4
.L_25:
        /*002c*/ 	.byte	0x03, 0x5f
        /*002e*/ 	.short	0x0101


	//----- nvinfo : EIATTR_INT_WARP_WIDE_INSTR_OFFSETS
	.align		4
        /*0030*/ 	.byte	0x04, 0x31
        /*0032*/ 	.short	(.L_27 - .L_26)


	//   ....[0]....
.L_26:
        /*0034*/ 	.word	0x00000480


	//   ....[1]....
        /*0038*/ 	.word	0x000004b0


	//   ....[2]....
        /*003c*/ 	.word	0x00000670


	//   ....[3]....
        /*0040*/ 	.word	0x00002130


	//----- nvinfo : EIATTR_COOP_GROUP_MASK_REGIDS
	.align		4
.L_27:
        /*0044*/ 	.byte	0x04, 0x29
        /*0046*/ 	.short	(.L_29 - .L_28)


	//   ....[0]....
.L_28:
        /*0048*/ 	.word	0xffffffff


	//   ....[1]....
        /*004c*/ 	.word	0xffffffff


	//   ....[2]....
        /*0050*/ 	.word	0xffffffff


	//   ....[3]....
        /*0054*/ 	.word	0xffffffff


	//   ....[4]....
        /*0058*/ 	.word	0xffffffff


	//   ....[5]....
        /*005c*/ 	.word	0xffffffff


	//----- nvinfo : EIATTR_COOP_GROUP_INSTR_OFFSETS
	.align		4
.L_29:
        /*0060*/ 	.byte	0x04, 0x28
        /*0062*/ 	.short	(.L_31 - .L_30)


	//   ....[0]....
.L_30:
        /*0064*/ 	.word	0x00000060


	//   ....[1]....
        /*0068*/ 	.word	0x00000070


	//   ....[2]....
        /*006c*/ 	.word	0x00000130


	//   ....[3]....
        /*0070*/ 	.word	0x000002d0


	//   ....[4]....
        /*0074*/ 	.word	0x000007f0


	//   ....[5]....
        /*0078*/ 	.word	0x00001240


	//----- nvinfo : EIATTR_REG_RECONFIG
	.align		4
.L_31:
        /*007c*/ 	.byte	0x01, 0x54
	.zero		2


	//----- nvinfo : EIATTR_SYSCALL_OFFSETS
	.align		4
        /*0080*/ 	.byte	0x04, 0x46
        /*0082*/ 	.short	(.L_33 - .L_32)


	//   ....[0]....
.L_32:
        /*0084*/ 	.word	0x00001400


	//----- nvinfo : EIATTR_MBARRIER_INSTR_OFFSETS
	.align		4
.L_33:
        /*0088*/ 	.byte	0x04, 0x39
        /*008a*/ 	.short	(.L_35 - .L_34)


	//   ....[0]....
.L_34:
        /*008c*/ 	.word	0x00000230
        /*0090*/ 	.word	0x000000ff
        /*0094*/ 	.word	0x00000000
        /*0098*/ 	.short	0x0100
        /*009a*/ 	.byte	0x08
	.zero		1


	//   ....[1]....
        /*009c*/ 	.word	0x00000240
        /*00a0*/ 	.word	0x000000ff
        /*00a4*/ 	.word	0x00000020
        /*00a8*/ 	.short	0x0100
        /*00aa*/ 	.byte	0x08
	.zero		1


	//   ....[2]....
        /*00ac*/ 	.word	0x00000250
        /*00b0*/ 	.word	0x000000ff
        /*00b4*/ 	.word	0x00000008
        /*00b8*/ 	.short	0x0100
        /*00ba*/ 	.byte	0x08
	.zero		1


	//   ....[3]....
        /*00bc*/ 	.word	0x00000260
        /*00c0*/ 	.word	0x000000ff
        /*00c4*/ 	.word	0x00000028
        /*00c8*/ 	.short	0x0100
        /*00ca*/ 	.byte	0x08
	.zero		1


	//   ....[4]....
        /*00cc*/ 	.word	0x00000270
        /*00d0*/ 	.word	0x000000ff
        /*00d4*/ 	.word	0x00000010
        /*00d8*/ 	.short	0x0100
        /*00da*/ 	.byte	0x08
	.zero		1


	//   ....[5]....
        /*00dc*/ 	.word	0x00000280
        /*00e0*/ 	.word	0x000000ff
        /*00e4*/ 	.word	0x00000030
        /*00e8*/ 	.short	0x0100
        /*00ea*/ 	.byte	0x08
	.zero		1


	//   ....[6]....
        /*00ec*/ 	.word	0x00000290
        /*00f0*/ 	.word	0x000000ff
        /*00f4*/ 	.word	0x00000018
        /*00f8*/ 	.short	0x0100
        /*00fa*/ 	.byte	0x08
	.zero		1


	//   ....[7]....
        /*00fc*/ 	.word	0x000002a0
        /*0100*/ 	.word	0x000000ff
        /*0104*/ 	.word	0x00000038
        /*0108*/ 	.short	0x0100
        /*010a*/ 	.byte	0x08
	.zero		1


	//   ....[8]....
        /*010c*/ 	.word	0x000006f0
        /*0110*/ 	.word	0x000000ff
        /*0114*/ 	.word	0x00000050
        /*0118*/ 	.short	0x0100
        /*011a*/ 	.byte	0x06
	.zero		1


	//   ....[9]....
        /*011c*/ 	.word	0x00000780
        /*0120*/ 	.word	0x000000ff
        /*0124*/ 	.word	0x00000058
        /*0128*/ 	.short	0x0100
        /*012a*/ 	.byte	0x06
	.zero		1


	//   ....[10]....
        /*012c*/ 	.word	0x000014c0
        /*0130*/ 	.word	0x00000003
        /*0134*/ 	.word	0x00000000
        /*0138*/ 	.short	0x010a
        /*013a*/ 	.byte	0x3f
	.zero		1


	//   ....[11]....
        /*013c*/ 	.word	0x00001500
        /*0140*/ 	.word	0x00000003
        /*0144*/ 	.word	0x00000000
        /*0148*/ 	.short	0x010a
        /*014a*/ 	.byte	0x3f
	.zero		1


	//   ....[12]....
        /*014c*/ 	.word	0x00001b00
        /*0150*/ 	.word	0x00000005
        /*0154*/ 	.word	0x00000000
        /*0158*/ 	.short	0x010a
        /*015a*/ 	.byte	0x3f
	.zero		1


	//   ....[13]....
        /*015c*/ 	.word	0x00001b40
        /*0160*/ 	.word	0x00000005
        /*0164*/ 	.word	0x00000000
        /*0168*/ 	.short	0x010a
        /*016a*/ 	.byte	0x3f
	.zero		1


	//   ....[14]....
        /*016c*/ 	.word	0x00001fd0
        /*0170*/ 	.word	0x00000005
        /*0174*/ 	.word	0x00000000
        /*0178*/ 	.short	0x0101
        /*017a*/ 	.byte	0x3f
	.zero		1


	//   ....[15]....
        /*017c*/ 	.word	0x000021b0
        /*0180*/ 	.word	0x00000003
        /*0184*/ 	.word	0x00000000
        /*0188*/ 	.short	0x0101
        /*018a*/ 	.byte	0x3f
	.zero		1


	//   ....[16]....
        /*018c*/ 	.word	0x0000b090
        /*0190*/ 	.word	0x00000014
        /*0194*/ 	.word	0x00000020
        /*0198*/ 	.short	0x010a
        /*019a*/ 	.byte	0x3f
	.zero		1


	//   ....[17]....
        /*019c*/ 	.word	0x0000b530
        /*01a0*/ 	.word	0x00000004
        /*01a4*/ 	.word	0x00000058
        /*01a8*/ 	.short	0x0101
        /*01aa*/ 	.byte	0x3f
	.zero		1


	//   ....[18]....
        /*01ac*/ 	.word	0x0000bc40
        /*01b0*/ 	.word	0x00000005
        /*01b4*/ 	.word	0x00000000
        /*01b8*/ 	.short	0x010a
        /*01ba*/ 	.byte	0x3f
	.zero		1


	//   ....[19]....
        /*01bc*/ 	.word	0x0000bcc0
        /*01c0*/ 	.word	0x00000007
        /*01c4*/ 	.word	0x00000000
        /*01c8*/ 	.short	0x010a
        /*01ca*/ 	.byte	0x3f
	.zero		1


	//   ....[20]....
        /*01cc*/ 	.word	0x0000bd50
        /*01d0*/ 	.word	0x00000006
        /*01d4*/ 	.word	0x00000000
        /*01d8*/ 	.short	0x010a
        /*01da*/ 	.byte	0x3f
	.zero		1


	//   ....[21]....
        /*01dc*/ 	.word	0x0000bde0
        /*01e0*/ 	.word	0x00000003
        /*01e4*/ 	.word	0x00000000
        /*01e8*/ 	.short	0x010a
        /*01ea*/ 	.byte	0x3f
	.zero		1


	//   ....[22]....
        /*01ec*/ 	.word	0x0000be40
        /*01f0*/ 	.word	0x00000003
        /*01f4*/ 	.word	0x00000000
        /*01f8*/ 	.short	0x010a
        /*01fa*/ 	.byte	0x3f
	.zero		1


	//   ....[23]....
        /*01fc*/ 	.word	0x0000be90
        /*0200*/ 	.word	0x00000005
        /*0204*/ 	.word	0x00000000
        /*0208*/ 	.short	0x010a
        /*020a*/ 	.byte	0x3f
	.zero		1


	//   ....[24]....
        /*020c*/ 	.word	0x0000bf60
        /*0210*/ 	.word	0x00000014
        /*0214*/ 	.word	0x00000020
        /*0218*/ 	.short	0x010a
        /*021a*/ 	.byte	0x3f
	.zero		1


	//   ....[25]....
        /*021c*/ 	.word	0x0000c030
        /*0220*/ 	.word	0x00000005
        /*0224*/ 	.word	0x00000000
        /*0228*/ 	.short	0x010a
        /*022a*/ 	.byte	0x3f
	.zero		1


	//   ....[26]....
        /*022c*/ 	.word	0x0000c080
        /*0230*/ 	.word	0x00000007
        /*0234*/ 	.word	0x00000000
        /*0238*/ 	.short	0x010a
        /*023a*/ 	.byte	0x3f
	.zero		1


	//   ....[27]....
        /*023c*/ 	.word	0x0000c0d0
        /*0240*/ 	.word	0x00000006
        /*0244*/ 	.word	0x00000000
        /*0248*/ 	.short	0x010a
        /*024a*/ 	.byte	0x3f
	.zero		1


	//----- nvinfo : EIATTR_NUM_MBARRIERS
	.align		4
.L_35:
        /*024c*/ 	.byte	0x03, 0x38
        /*024e*/ 	.short	0x000a


	//----- nvinfo : EIATTR_EXIT_INSTR_OFFSETS
	.align		4
        /*0250*/ 	.byte	0x04, 0x1c
        /*0252*/ 	.short	(.L_37 - .L_36)


	//   ....[0]....
.L_36:
        /*0254*/ 	.word	0x00000950


	//   ....[1]....
        /*0258*/ 	.word	0x00001170


	//   ....[2]....
        /*025c*/ 	.word	0x0000a6c0


	//   ....[3]....
        /*0260*/ 	.word	0x0000ac20


	//   ....[4]....
        /*0264*/ 	.word	0x0000be30


	//----- nvinfo : EIATTR_MAX_THREADS
	.align		4
.L_37:
        /*0268*/ 	.byte	0x04, 0x05
        /*026a*/ 	.short	(.L_39 - .L_38)
.L_38:
        /*026c*/ 	.word	0x00000180
        /*0270*/ 	.word	0x00000001
        /*0274*/ 	.word	0x00000001


	//----- nvinfo : EIATTR_CRS_STACK_SIZE
	.align		4
.L_39:
        /*0278*/ 	.byte	0x04, 0x1e
        /*027a*/ 	.short	(.L_41 - .L_40)
.L_40:
        /*027c*/ 	.word	0x00000000


	//----- nvinfo : EIATTR_CBANK_PARAM_SIZE
	.align		4
.L_41:
        /*0280*/ 	.byte	0x03, 0x19
        /*0282*/ 	.short	0x0470


	//----- nvinfo : EIATTR_PARAM_CBANK
	.align		4
        /*0284*/ 	.byte	0x04, 0x0a
        /*0286*/ 	.short	(.L_43 - .L_42)
	.align		4
.L_42:
        /*0288*/ 	.word	index@(.nv.constant0._ZN7cutlass13device_kernelINS_4gemm6kernel13GemmUniversalIN4cute5tupleIJiiiiEEENS1_10collective13CollectiveMmaINS1_34MainloopSm90TmaGmmaWarpSpecializedILi4ENS5_IJNS4_1CILi2EEESB_NSA_ILi1EEEEEENS1_35KernelTmaWarpSpecializedCooperativeEEENS5_IJNSA_ILi128EEENSA_ILi256EEESG_EEENS_6half_tENS5_IJlSC_lEEESJ_SK_NS4_8TiledMMAINS4_8MMA_AtomIJNS4_4SM904GMMA26MMA_64x256x16_F32F16F16_SSILNSO_5MajorE0ELSQ_0ELNSO_7ScaleInE1ELSR_1EEEEEENS4_6LayoutINS5_IJSB_SC_SC_EEENS5_IJSC_NSA_ILi0EEESW_EEEEENS5_IJNS4_10UnderscoreESZ_SZ_EEEEENS4_23SM90_TMA_LOAD_MULTICASTENS4_14ComposedLayoutINS4_7SwizzleILi3ELi4ELi3EEENS4_18smem_ptr_flag_bitsILi16EEENSU_INS5_IJNSA_ILi8EEENSA_ILi64EEEEEENS5_IJS19_SC_EEEEEEEvNS4_8identityES12_S1D_vS1E_EENS_8epilogue10collective6detail29Sm90TmaWarpSpecializedAdapterINS1H_15DefaultEpilogueISJ_SK_SK_NS1G_6thread17LinearCombinationISJ_Li1EffLNS1L_9ScaleType4KindE0ELNS_15FloatRoundStyleE2ESJ_EENS1_15EpilogueDefaultEEEEEvvEEEEvNT_6ParamsE)
        /*028c*/ 	.short	0x0210
        /*028e*/ 	.short	0x0470


	//----- nvinfo : EIATTR_SW_WAR
	.align		4
.L_43:
        /*0290*/ 	.byte	0x04, 0x36
        /*0292*/ 	.short	(.L_45 - .L_44)
.L_44:
        /*0294*/ 	.word	0x00000008
.L_45:


//--------------------- .nv.callgraph             --------------------------
	.section	.nv.callgraph,"",@"SHT_CUDA_CALLGRAPH"
	.align	4
	.sectionentsize	8
	.align		4
        /*0000*/ 	.word	0x00000000
	.align		4
        /*0004*/ 	.word	0xffffffff
	.align		4
        /*0008*/ 	.word	index@(_ZN7cutlass13device_kernelINS_4gemm6kernel13GemmUniversalIN4cute5tupleIJiiiiEEENS1_10collective13CollectiveMmaINS1_34MainloopSm90TmaGmmaWarpSpecializedILi4ENS5_IJNS4_1CILi2EEESB_NSA_ILi1EEEEEENS1_35KernelTmaWarpSpecializedCooperativeEEENS5_IJNSA_ILi128EEENSA_ILi256EEESG_EEENS_6half_tENS5_IJlSC_lEEESJ_SK_NS4_8TiledMMAINS4_8MMA_AtomIJNS4_4SM904GMMA26MMA_64x256x16_F32F16F16_SSILNSO_5MajorE0ELSQ_0ELNSO_7ScaleInE1ELSR_1EEEEEENS4_6LayoutINS5_IJSB_SC_SC_EEENS5_IJSC_NSA_ILi0EEESW_EEEEENS5_IJNS4_10UnderscoreESZ_SZ_EEEEENS4_23SM90_TMA_LOAD_MULTICASTENS4_14ComposedLayoutINS4_7SwizzleILi3ELi4ELi3EEENS4_18smem_ptr_flag_bitsILi16EEENSU_INS5_IJNSA_ILi8EEENSA_ILi64EEEEEENS5_IJS19_SC_EEEEEEEvNS4_8identityES12_S1D_vS1E_EENS_8epilogue10collective6detail29Sm90TmaWarpSpecializedAdapterINS1H_15DefaultEpilogueISJ_SK_SK_NS1G_6thread17LinearCombinationISJ_Li1EffLNS1L_9ScaleType4KindE0ELNS_15FloatRoundStyleE2ESJ_EENS1_15EpilogueDefaultEEEEEvvEEEEvNT_6ParamsE)
	.align		4
        /*000c*/ 	.word	index@(__assertfail)
	.align		4
        /*0010*/ 	.word	0x00000000
	.align		4
        /*0014*/ 	.word	0xfffffffe
	.align		4
        /*0018*/ 	.word	0x00000000
	.align		4
        /*001c*/ 	.word	0xfffffffd
	.align		4
        /*0020*/ 	.word	0x00000000
	.align		4
        /*0024*/ 	.word	0xfffffffc


//--------------------- .nv.constant4             --------------------------
	.section	.nv.constant4,"a",@progbits
	.align	8
	.align		8
.nv.constant4:
        /*0000*/ 	.dword	__assertfail
	.align		8
        /*0008*/ 	.dword	__unnamed_1
	.align		8
        /*0010*/ 	.dword	_ZN39_INTERNAL_aac50fff_4_k_cu_c879cebc_39864cuda3std3__45__cpo5beginE
	.align		8
        /*0018*/ 	.dword	_ZN39_INTERNAL_aac50fff_4_k_cu_c879cebc_39864cuda3std3__45__cpo3endE
	.align		8
        /*0020*/ 	.dword	_ZN39_INTERNAL_aac50fff_4_k_cu_c879cebc_39864cuda3std3__45__cpo6cbeginE
	.align		8
        /*0028*/ 	.dword	_ZN39_INTERNAL_aac50fff_4_k_cu_c879cebc_39864cuda3std3__45__cpo4cendE
	.align		8
        /*0030*/ 	.dword	_ZN39_INTERNAL_aac50fff_4_k_cu_c879cebc_39864cuda3std3__441_GLOBAL__N__aac50fff_4_k_cu_c879cebc_39866ignoreE
	.align		8
        /*0038*/ 	.dword	_ZN39_INTERNAL_aac50fff_4_k_cu_c879cebc_39864cuda3std3__419piecewise_constructE
	.align		8
        /*0040*/ 	.dword	_ZN39_INTERNAL_aac50fff_4_k_cu_c879cebc_39864cuda3std3__48in_placeE
	.align		8
        /*0048*/ 	.dword	_ZN39_INTERNAL_aac50fff_4_k_cu_c879cebc_39864cuda3std6ranges3__45__cpo4swapE
	.align		8
        /*0050*/ 	.dword	_ZN39_INTERNAL_aac50fff_4_k_cu_c879cebc_39864cuda3std6ranges3__45__cpo9iter_moveE
	.align		8
        /*0058*/ 	.dword	_ZN39_INTERNAL_aac50fff_4_k_cu_c879cebc_39864cute7productE
	.align		8
        /*0060*/ 	.dword	_ZN39_INTERNAL_aac50fff_4_k_cu_c879cebc_39864cute1_E
	.align		8
        /*0068*/ 	.dword	$str$22
	.align		8
        /*0070*/ 	.dword	$str$23


//--------------------- .text._ZN7cutlass13device_kernelINS_4gemm6kernel13GemmUniversalIN4cute5tupleIJiiiiEEENS1_10collective13CollectiveMmaINS1_34MainloopSm90TmaGmmaWarpSpecializedILi4ENS5_IJNS4_1CILi2EEESB_NSA_ILi1EEEEEENS1_35KernelTmaWarpSpecializedCooperativeEEENS5_IJNSA_ILi128EEENSA_ILi256EEESG_EEENS_6half_tENS5_IJlSC_lEEESJ_SK_NS4_8TiledMMAINS4_8MMA_AtomIJNS4_4SM904GMMA26MMA_64x256x16_F32F16F16_SSILNSO_5MajorE0ELSQ_0ELNSO_7ScaleInE1ELSR_1EEEEEENS4_6LayoutINS5_IJSB_SC_SC_EEENS5_IJSC_NSA_ILi0EEESW_EEEEENS5_IJNS4_10UnderscoreESZ_SZ_EEEEENS4_23SM90_TMA_LOAD_MULTICASTENS4_14ComposedLayoutINS4_7SwizzleILi3ELi4ELi3EEENS4_18smem_ptr_flag_bitsILi16EEENSU_INS5_IJNSA_ILi8EEENSA_ILi64EEEEEENS5_IJS19_SC_EEEEEEEvNS4_8identityES12_S1D_vS1E_EENS_8epilogue10collective6detail29Sm90TmaWarpSpecializedAdapterINS1H_15DefaultEpilogueISJ_SK_SK_NS1G_6thread17LinearCombinationISJ_Li1EffLNS1L_9ScaleType4KindE0ELNS_15FloatRoundStyleE2ESJ_EENS1_15EpilogueDefaultEEEEEvvEEEEvNT_6ParamsE --------------------------
	.section	.text._ZN7cutlass13device_kernelINS_4gemm6kernel13GemmUniversalIN4cute5tupleIJiiiiEEENS1_10collective13CollectiveMmaINS1_34MainloopSm90TmaGmmaWarpSpecializedILi4ENS5_IJNS4_1CILi2EEESB_NSA_ILi1EEEEEENS1_35KernelTmaWarpSpecializedCooperativeEEENS5_IJNSA_ILi128EEENSA_ILi256EEESG_EEENS_6half_tENS5_IJlSC_lEEESJ_SK_NS4_8TiledMMAINS4_8MMA_AtomIJNS4_4SM904GMMA26MMA_64x256x16_F32F16F16_SSILNSO_5MajorE0ELSQ_0ELNSO_7ScaleInE1ELSR_1EEEEEENS4_6LayoutINS5_IJSB_SC_SC_EEENS5_IJSC_NSA_ILi0EEESW_EEEEENS5_IJNS4_10UnderscoreESZ_SZ_EEEEENS4_23SM90_TMA_LOAD_MULTICASTENS4_14ComposedLayoutINS4_7SwizzleILi3ELi4ELi3EEENS4_18smem_ptr_flag_bitsILi16EEENSU_INS5_IJNSA_ILi8EEENSA_ILi64EEEEEENS5_IJS19_SC_EEEEEEEvNS4_8identityES12_S1D_vS1E_EENS_8epilogue10collective6detail29Sm90TmaWarpSpecializedAdapterINS1H_15DefaultEpilogueISJ_SK_SK_NS1G_6thread17LinearCombinationISJ_Li1EffLNS1L_9ScaleType4KindE0ELNS_15FloatRoundStyleE2ESJ_EENS1_15EpilogueDefaultEEEEEvvEEEEvNT_6ParamsE,"ax",@progbits
	.align	128
.text._ZN7cutlass13device_kernelINS_4gemm6kernel13GemmUniversalIN4cute5tupleIJiiiiEEENS1_10collective13CollectiveMmaINS1_34MainloopSm90TmaGmmaWarpSpecializedILi4ENS5_IJNS4_1CILi2EEESB_NSA_ILi1EEEEEENS1_35KernelTmaWarpSpecializedCooperativeEEENS5_IJNSA_ILi128EEENSA_ILi256EEESG_EEENS_6half_tENS5_IJlSC_lEEESJ_SK_NS4_8TiledMMAINS4_8MMA_AtomIJNS4_4SM904GMMA26MMA_64x256x16_F32F16F16_SSILNSO_5MajorE0ELSQ_0ELNSO_7ScaleInE1ELSR_1EEEEEENS4_6LayoutINS5_IJSB_SC_SC_EEENS5_IJSC_NSA_ILi0EEESW_EEEEENS5_IJNS4_10UnderscoreESZ_SZ_EEEEENS4_23SM90_TMA_LOAD_MULTICASTENS4_14ComposedLayoutINS4_7SwizzleILi3ELi4ELi3EEENS4_18smem_ptr_flag_bitsILi16EEENSU_INS5_IJNSA_ILi8EEENSA_ILi64EEEEEENS5_IJS19_SC_EEEEEEEvNS4_8identityES12_S1D_vS1E_EENS_8epilogue10collective6detail29Sm90TmaWarpSpecializedAdapterINS1H_15DefaultEpilogueISJ_SK_SK_NS1G_6thread17LinearCombinationISJ_Li1EffLNS1L_9ScaleType4KindE0ELNS_15FloatRoundStyleE2ESJ_EENS1_15EpilogueDefaultEEEEEvvEEEEvNT_6ParamsE:
        .type           _ZN7cutlass13device_kernelINS_4gemm6kernel13GemmUniversalIN4cute5tupleIJiiiiEEENS1_10collective13CollectiveMmaINS1_34MainloopSm90TmaGmmaWarpSpecializedILi4ENS5_IJNS4_1CILi2EEESB_NSA_ILi1EEEEEENS1_35KernelTmaWarpSpecializedCooperativeEEENS5_IJNSA_ILi128EEENSA_ILi256EEESG_EEENS_6half_tENS5_IJlSC_lEEESJ_SK_NS4_8TiledMMAINS4_8MMA_AtomIJNS4_4SM904GMMA26MMA_64x256x16_F32F16F16_SSILNSO_5MajorE0ELSQ_0ELNSO_7ScaleInE1ELSR_1EEEEEENS4_6LayoutINS5_IJSB_SC_SC_EEENS5_IJSC_NSA_ILi0EEESW_EEEEENS5_IJNS4_10UnderscoreESZ_SZ_EEEEENS4_23SM90_TMA_LOAD_MULTICASTENS4_14ComposedLayoutINS4_7SwizzleILi3ELi4ELi3EEENS4_18smem_ptr_flag_bitsILi16EEENSU_INS5_IJNSA_ILi8EEENSA_ILi64EEEEEENS5_IJS19_SC_EEEEEEEvNS4_8identityES12_S1D_vS1E_EENS_8epilogue10collective6detail29Sm90TmaWarpSpecializedAdapterINS1H_15DefaultEpilogueISJ_SK_SK_NS1G_6thread17LinearCombinationISJ_Li1EffLNS1L_9ScaleType4KindE0ELNS_15FloatRoundStyleE2ESJ_EENS1_15EpilogueDefaultEEEEEvvEEEEvNT_6ParamsE,@function
        .size           _ZN7cutlass13device_kernelINS_4gemm6kernel13GemmUniversalIN4cute5tupleIJiiiiEEENS1_10collective13CollectiveMmaINS1_34MainloopSm90TmaGmmaWarpSpecializedILi4ENS5_IJNS4_1CILi2EEESB_NSA_ILi1EEEEEENS1_35KernelTmaWarpSpecializedCooperativeEEENS5_IJNSA_ILi128EEENSA_ILi256EEESG_EEENS_6half_tENS5_IJlSC_lEEESJ_SK_NS4_8TiledMMAINS4_8MMA_AtomIJNS4_4SM904GMMA26MMA_64x256x16_F32F16F16_SSILNSO_5MajorE0ELSQ_0ELNSO_7ScaleInE1ELSR_1EEEEEENS4_6LayoutINS5_IJSB_SC_SC_EEENS5_IJSC_NSA_ILi0EEESW_EEEEENS5_IJNS4_10UnderscoreESZ_SZ_EEEEENS4_23SM90_TMA_LOAD_MULTICASTENS4_14ComposedLayoutINS4_7SwizzleILi3ELi4ELi3EEENS4_18smem_ptr_flag_bitsILi16EEENSU_INS5_IJNSA_ILi8EEENSA_ILi64EEEEEENS5_IJS19_SC_EEEEEEEvNS4_8identityES12_S1D_vS1E_EENS_8epilogue10collective6detail29Sm90TmaWarpSpecializedAdapterINS1H_15DefaultEpilogueISJ_SK_SK_NS1G_6thread17LinearCombinationISJ_Li1EffLNS1L_9ScaleType4KindE0ELNS_15FloatRoundStyleE2ESJ_EENS1_15EpilogueDefaultEEEEEvvEEEEvNT_6ParamsE,(.L_x_325 - _ZN7cutlass13device_kernelINS_4gemm6kernel13GemmUniversalIN4cute5tupleIJiiiiEEENS1_10collective13CollectiveMmaINS1_34MainloopSm90TmaGmmaWarpSpecializedILi4ENS5_IJNS4_1CILi2EEESB_NSA_ILi1EEEEEENS1_35KernelTmaWarpSpecializedCooperativeEEENS5_IJNSA_ILi128EEENSA_ILi256EEESG_EEENS_6half_tENS5_IJlSC_lEEESJ_SK_NS4_8TiledMMAINS4_8MMA_AtomIJNS4_4SM904GMMA26MMA_64x256x16_F32F16F16_SSILNSO_5MajorE0ELSQ_0ELNSO_7ScaleInE1ELSR_1EEEEEENS4_6LayoutINS5_IJSB_SC_SC_EEENS5_IJSC_NSA_ILi0EEESW_EEEEENS5_IJNS4_10UnderscoreESZ_SZ_EEEEENS4_23SM90_TMA_LOAD_MULTICASTENS4_14ComposedLayoutINS4_7SwizzleILi3ELi4ELi3EEENS4_18smem_ptr_flag_bitsILi16EEENSU_INS5_IJNSA_ILi8EEENSA_ILi64EEEEEENS5_IJS19_SC_EEEEEEEvNS4_8identityES12_S1D_vS1E_EENS_8epilogue10collective6detail29Sm90TmaWarpSpecializedAdapterINS1H_15DefaultEpilogueISJ_SK_SK_NS1G_6thread17LinearCombinationISJ_Li1EffLNS1L_9ScaleType4KindE0ELNS_15FloatRoundStyleE2ESJ_EENS1_15EpilogueDefaultEEEEEvvEEEEvNT_6ParamsE)
        .other          _ZN7cutlass13device_kernelINS_4gemm6kernel13GemmUniversalIN4cute5tupleIJiiiiEEENS1_10collective13CollectiveMmaINS1_34MainloopSm90TmaGmmaWarpSpecializedILi4ENS5_IJNS4_1CILi2EEESB_NSA_ILi1EEEEEENS1_35KernelTmaWarpSpecializedCooperativeEEENS5_IJNSA_ILi128EEENSA_ILi256EEESG_EEENS_6half_tENS5_IJlSC_lEEESJ_SK_NS4_8TiledMMAINS4_8MMA_AtomIJNS4_4SM904GMMA26MMA_64x256x16_F32F16F16_SSILNSO_5MajorE0ELSQ_0ELNSO_7ScaleInE1ELSR_1EEEEEENS4_6LayoutINS5_IJSB_SC_SC_EEENS5_IJSC_NSA_ILi0EEESW_EEEEENS5_IJNS4_10UnderscoreESZ_SZ_EEEEENS4_23SM90_TMA_LOAD_MULTICASTENS4_14ComposedLayoutINS4_7SwizzleILi3ELi4ELi3EEENS4_18smem_ptr_flag_bitsILi16EEENSU_INS5_IJNSA_ILi8EEENSA_ILi64EEEEEENS5_IJS19_SC_EEEEEEEvNS4_8identityES12_S1D_vS1E_EENS_8epilogue10collective6detail29Sm90TmaWarpSpecializedAdapterINS1H_15DefaultEpilogueISJ_SK_SK_NS1G_6thread17LinearCombinationISJ_Li1EffLNS1L_9ScaleType4KindE0ELNS_15FloatRoundStyleE2ESJ_EENS1_15EpilogueDefaultEEEEEvvEEEEvNT_6ParamsE,@"STO_CUDA_ENTRY STV_DEFAULT"
_ZN7cutlass13device_kernelINS_4gemm6kernel13GemmUniversalIN4cute5tupleIJiiiiEEENS1_10collective13CollectiveMmaINS1_34MainloopSm90TmaGmmaWarpSpecializedILi4ENS5_IJNS4_1CILi2EEESB_NSA_ILi1EEEEEENS1_35KernelTmaWarpSpecializedCooperativeEEENS5_IJNSA_ILi128EEENSA_ILi256EEESG_EEENS_6half_tENS5_IJlSC_lEEESJ_SK_NS4_8TiledMMAINS4_8MMA_AtomIJNS4_4SM904GMMA26MMA_64x256x16_F32F16F16_SSILNSO_5MajorE0ELSQ_0ELNSO_7ScaleInE1ELSR_1EEEEEENS4_6LayoutINS5_IJSB_SC_SC_EEENS5_IJSC_NSA_ILi0EEESW_EEEEENS5_IJNS4_10UnderscoreESZ_SZ_EEEEENS4_23SM90_TMA_LOAD_MULTICASTENS4_14ComposedLayoutINS4_7SwizzleILi3ELi4ELi3EEENS4_18smem_ptr_flag_bitsILi16EEENSU_INS5_IJNSA_ILi8EEENSA_ILi64EEEEEENS5_IJS19_SC_EEEEEEEvNS4_8identityES12_S1D_vS1E_EENS_8epilogue10collective6detail29Sm90TmaWarpSpecializedAdapterINS1H_15DefaultEpilogueISJ_SK_SK_NS1G_6thread17LinearCombinationISJ_Li1EffLNS1L_9ScaleType4KindE0ELNS_15FloatRoundStyleE2ESJ_EENS1_15EpilogueDefaultEEEEEvvEEEEvNT_6ParamsE:
[----:B------:R-:W0:Y:S01]  /*0000*/  LDC R1, c[0x0][0x28] ;  /* 0x00000a00ff017b82 */ /* 0x000e220000000800 */
[----:B------:R-:W1:Y:S01]  /*0010*/  S2R R18, SR_TID.X ;  /* 0x0000000000127919 */ /* 0x000e620000002100 */
[----:B------:R-:W-:Y:S01]  /*0020*/  ELECT P0, URZ, PT ;  /* 0x00000000003f782f */ /* 0x000fe20003800000 */
[----:B------:R-:W-:Y:S01]  /*0030*/  BSSY B0, `(.L_x_0) ;  /* 0x000000f000007945 */ /* 0x000fe20003800000 */
[--C-:B-1----:R-:W-:Y:S02]  /*0040*/  SHF.R.U32.HI R0, RZ, 0x5, R18.reuse ;  /* 0x00000005ff007819 */ /* 0x102fe40000011612 */
[----:B------:R-:W-:-:S03]  /*0050*/  SHF.R.U32.HI R3, RZ, 0x7, R18 ;  /* 0x00000007ff037819 */ /* 0x000fc60000011612 */
[----:B------:R-:W1:Y:S04]  /*0060*/  SHFL.IDX PT, R2, R0, RZ, 0x1f ;  /* 0x00001fff00027589 */ /* 0x000e6800000e0000 */
[----:B------:R2:W3:Y:S01]  /*0070*/  SHFL.IDX PT, R5, R3, RZ, 0x1f ;  /* 0x00001fff03057589 */ /* 0x0004e200000e0000 */
[----:B-1----:R-:W-:-:S13]  /*0080*/  ISETP.NE.OR P0, PT, R2, RZ, !P0 ;  /* 0x000000ff0200720c */ /* 0x002fda0004705670 */
[----:B0-23--:R-:W-:Y:S05]  /*0090*/  @P0 BRA `(.L_x_1) ;  /* 0x0000000000200947 */ /* 0x00dfea0003800000 */
[----:B------:R-:W-:Y:S02]  /*00a0*/  ULDC.64 UR4, c[0x0][0x198] ;  /* 0x0000660000047ab9 */ /* 0x000fe40000000a00 */
[----:B------:R-:W-:Y:S02]  /*00b0*/  UIADD3 UR6, UP0, UR4, 0xf0, URZ ;  /* 0x000000f004067890 */ /* 0x000fe4000ff1e03f */
[----:B------:R-:W-:Y:S02]  /*00c0*/  UIADD3 UR4, UP1, UR4, 0x1f0, URZ ;  /* 0x000001f004047890 */ /* 0x000fe4000ff3e03f */
[----:B------:R-:W-:Y:S02]  /*00d0*/  UIADD3.X UR7, URZ, UR5, URZ, UP0, !UPT ;  /* 0x000000053f077290 */ /* 0x000fe400087fe43f */
[----:B------:R-:W-:-:S07]  /*00e0*/  UIADD3.X UR5, URZ, UR5, URZ, UP1, !UPT ;  /* 0x000000053f057290 */ /* 0x000fce0008ffe43f */
[----:B------:R0:W-:Y:S02]  /*00f0*/  UTMACCTL.PF [UR6] ;  /* 0x00000000060079b9 */ /* 0x0001e40008040000 */
[----:B------:R0:W-:Y:S02]  /*0100*/  UTMACCTL.PF [UR4] ;  /* 0x00000000040079b9 */ /* 0x0001e40008040000 */
[----:B0-----:R-:W-:Y:S01]  /*0110*/  NOP ;  /* 0x0000000000007918 */ /* 0x001fe20000000000 */
.L_x_1:
[----:B------:R-:W-:Y:S05]  /*0120*/  BSYNC B0 ;  /* 0x0000000000007941 */ /* 0x000fea0003800000 */
.L_x_0:
[----:B------:R-:W0:Y:S02]  /*0130*/  SHFL.IDX PT, R3, R0, RZ, 0x1f ;  /* 0x00001fff00037589 */ /* 0x000e2400000e0000 */
[----:B0-----:R-:W-:-:S13]  /*0140*/  ISETP.NE.AND P0, PT, R3, RZ, PT ;  /* 0x000000ff0300720c */ /* 0x001fda0003f05270 */
[----:B------:R-:W-:Y:S05]  /*0150*/  @P0 BRA `(.L_x_2) ;  /* 0x0000000000580947 */ /* 0x000fea0003800000 */
[----:B------:R-:W0:Y:S01]  /*0160*/  S2UR UR8, SR_CgaCtaId ;  /* 0x00000000000879c3 */ /* 0x000e220000008800 */
[----:B------:R-:W-:Y:S01]  /*0170*/  UMOV UR4, 0x400 ;  /* 0x0000040000047882 */ /* 0x000fe20000000000 */
[----:B------:R-:W-:Y:S01]  /*0180*/  UMOV UR5, 0x1 ;  /* 0x0000000100057882 */ /* 0x000fe20000000000 */
[----:B------:R-:W-:Y:S01]  /*0190*/  UMOV UR6, 0x6 ;  /* 0x0000000600067882 */ /* 0x000fe20000000000 */
[----:B------:R-:W-:Y:S01]  /*01a0*/  ELECT P0, URZ, PT ;  /* 0x00000000003f782f */ /* 0x000fe20003800000 */
[----:B------:R-:W-:-:S04]  /*01b0*/  UIADD3 UR6, -UR6, 0x100000, URZ ;  /* 0x0010000006067890 */ /* 0x000fc8000fffe13f */
[----:B------:R-:W-:Y:S02]  /*01c0*/  USHF.L.U32 UR7, UR6, 0xb, URZ ;  /* 0x0000000b06077899 */ /* 0x000fe4000800063f */
[----:B------:R-:W-:Y:S02]  /*01d0*/  USHF.L.U32 UR6, UR6, 0x1, URZ ;  /* 0x0000000106067899 */ /* 0x000fe4000800063f */
[----:B0-----:R-:W-:Y:S02]  /*01e0*/  ULEA UR8, UR8, UR4, 0x18 ;  /* 0x0000000408087291 */ /* 0x001fe4000f8ec03f */
[----:B------:R-:W-:-:S04]  /*01f0*/  UIADD3 UR4, -UR5, 0x100000, URZ ;  /* 0x0010000005047890 */ /* 0x000fc8000fffe13f */
[----:B------:R-:W-:Y:S02]  /*0200*/  USHF.L.U32 UR5, UR4, 0xb, URZ ;  /* 0x0000000b04057899 */ /* 0x000fe4000800063f */
[----:B------:R-:W-:Y:S01]  /*0210*/  USHF.L.U32 UR4, UR4, 0x1, URZ ;  /* 0x0000000104047899 */ /* 0x000fe2000800063f */
[----:B------:R-:W0:Y:S11]  /*0220*/  FENCE.VIEW.ASYNC.S ;  /* 0x00000000000073c6 */ /* 0x000e360000000000 */
[----:B0-----:R0:W1:Y:S01]  /*0230*/  SYNCS.EXCH.64 URZ, [UR8], UR4 ;  /* 0x00000004083f75b2 */ /* 0x0010620008000100 */
[----:B------:R0:W2:Y:S01]  /*0240*/  SYNCS.EXCH.64 URZ, [UR8+0x20], UR6 ;  /* 0x00002006083f75b2 */ /* 0x0000a20008000100 */
[----:B------:R0:W3:Y:S01]  /*0250*/  SYNCS.EXCH.64 URZ, [UR8+0x8], UR4 ;  /* 0x00000804083f75b2 */ /* 0x0000e20008000100 */
[----:B------:R0:W4:Y:S01]  /*0260*/  SYNCS.EXCH.64 URZ, [UR8+0x28], UR6 ;  /* 0x00002806083f75b2 */ /* 0x0001220008000100 */
[----:B------:R0:W0:Y:S01]  /*0270*/  SYNCS.EXCH.64 URZ, [UR8+0x10], UR4 ;  /* 0x00001004083f75b2 */ /* 0x0000220008000100 */
[----:B------:R0:W0:Y:S01]  /*0280*/  SYNCS.EXCH.64 URZ, [UR8+0x30], UR6 ;  /* 0x00003006083f75b2 */ /* 0x0000220008000100 */
[----:B------:R0:W0:Y:S01]  /*0290*/  SYNCS.EXCH.64 URZ, [UR8+0x18], UR4 ;  /* 0x00001804083f75b2 */ /* 0x0000220008000100 */
[----:B------:R0:W0:Y:S01]  /*02a0*/  SYNCS.EXCH.64 URZ, [UR8+0x38], UR6 ;  /* 0x00003806083f75b2 */ /* 0x0000220008000100 */
[----:B------:R-:W-:Y:S01]  /*02b0*/  NOP ;  /* 0x0000000000007918 */ /* 0x000fe20000000000 */
.L_x_2:
[----:B------:R-:W-:Y:S01]  /*02c0*/  SHF.R.S32.HI R7, RZ, 0x1f, R18 ;  /* 0x0000001fff077819 */ /* 0x000fe20000011412 */
[----:B------:R-:W5:Y:S01]  /*02d0*/  SHFL.IDX PT, R0, R0, RZ, 0x1f ;  /* 0x00001fff00007589 */ /* 0x000f6200000e0000 */
[----:B0-----:R-:W0:Y:S01]  /*02e0*/  S2UR UR8, SR_CTAID.X ;  /* 0x00000000000879c3 */ /* 0x001e220000002500 */
[----:B------:R-:W-:Y:S02]  /*02f0*/  ELECT P0, URZ, PT ;  /* 0x00000000003f782f */ /* 0x000fe40003800000 */
[----:B------:R-:W-:Y:S01]  /*0300*/  LEA.HI R7, R7, R18, RZ, 0x7 ;  /* 0x0000001207077211 */ /* 0x000fe200078f38ff */
[----:B------:R-:W1:Y:S01]  /*0310*/  S2R R4, SR_CTAID.Y ;  /* 0x0000000000047919 */ /* 0x000e620000002600 */
[----:B------:R-:W-:Y:S01]  /*0320*/  SHF.R.S32.HI R8, RZ, 0x1f, R3 ;  /* 0x0000001fff087819 */ /* 0x000fe20000011403 */
[----:B------:R-:W-:Y:S01]  /*0330*/  ULDC UR4, c[0x0][0x150] ;  /* 0x0000540000047ab9 */ /* 0x000fe20000000800 */
[----:B------:R-:W-:Y:S01]  /*0340*/  LOP3.LUT R7, R7, 0xffffff80, RZ, 0xc0, !PT ;  /* 0xffffff8007077812 */ /* 0x000fe200078ec0ff */
[----:B------:R-:W-:Y:S01]  /*0350*/  NOP ;  /* 0x0000000000007918 */ /* 0x000fe20000000000 */
[----:B------:R-:W-:Y:S01]  /*0360*/  LEA.HI R8, R8, R3, RZ, 0x2 ;  /* 0x0000000308087211 */ /* 0x000fe200078f10ff */
[----:B------:R-:W2:Y:S01]  /*0370*/  LDC R10, c[0x0][0x144] ;  /* 0x00005100ff0a7b82 */ /* 0x000ea20000000800 */
[----:B------:R-:W-:Y:S01]  /*0380*/  NOP ;  /* 0x0000000000007918 */ /* 0x000fe20000000000 */
[----:B------:R-:W-:Y:S01]  /*0390*/  IMAD.IADD R6, R18, 0x1, -R7 ;  /* 0x0000000112067824 */ /* 0x000fe200078e0a07 */
[----:B------:R-:W-:Y:S01]  /*03a0*/  LOP3.LUT R8, R8, 0x3ffffffc, RZ, 0xc0, !PT ;  /* 0x3ffffffc08087812 */ /* 0x000fe200078ec0ff */
[----:B------:R-:W-:Y:S01]  /*03b0*/  IMAD.MOV.U32 R22, RZ, RZ, 0x1 ;  /* 0x00000001ff167424 */ /* 0x000fe200078e00ff */
[----:B------:R-:W-:-:S02]  /*03c0*/  ISETP.NE.AND P3, PT, R5, RZ, PT ;  /* 0x000000ff0500720c */ /* 0x000fc40003f65270 */
[----:B------:R-:W-:Y:S01]  /*03d0*/  SHF.R.S32.HI R7, RZ, 0x1f, R6 ;  /* 0x0000001fff077819 */ /* 0x000fe20000011406 */
[----:B------:R-:W-:Y:S01]  /*03e0*/  IMAD.IADD R8, R3, 0x1, -R8 ;  /* 0x0000000103087824 */ /* 0x000fe200078e0a08 */
[----:B------:R-:W3:Y:S02]  /*03f0*/  LDC R13, c[0x0][0x140] ;  /* 0x00005000ff0d7b82 */ /* 0x000ee40000000800 */
[----:B------:R-:W-:Y:S02]  /*0400*/  LEA.HI R7, R7, R6, RZ, 0x3 ;  /* 0x0000000607077211 */ /* 0x000fe400078f18ff */
[----:B-----5:R-:W-:Y:S02]  /*0410*/  ISETP.NE.OR P0, PT, R0, RZ, !P0 ;  /* 0x000000ff0000720c */ /* 0x020fe40004705670 */
[--C-:B------:R-:W-:Y:S02]  /*0420*/  SHF.R.S32.HI R0, RZ, 0x3, R7.reuse ;  /* 0x00000003ff007819 */ /* 0x100fe40000011407 */
[----:B------:R-:W-:-:S02]  /*0430*/  SHF.R.S32.HI R7, RZ, 0x1f, R7 ;  /* 0x0000001fff077819 */ /* 0x000fc40000011407 */
[----:B0-----:R-:W-:Y:S02]  /*0440*/  I2FP.F32.U32 R9, UR8 ;  /* 0x0000000800097c45 */ /* 0x001fe40008201000 */
[----:B------:R-:W-:-:S03]  /*0450*/  LEA.HI R7, R7, R0, RZ, 0x2 ;  /* 0x0000000007077211 */ /* 0x000fc600078f10ff */
[----:B------:R-:W-:Y:S01]  /*0460*/  FMUL R9, R9, UR4 ;  /* 0x0000000409097c20 */ /* 0x000fe20008400000 */
[----:B------:R-:W-:Y:S01]  /*0470*/  LOP3.LUT R7, R7, 0xfffffffc, RZ, 0xc0, !PT ;  /* 0xfffffffc07077812 */ /* 0x000fe200078ec0ff */
[----:B------:R-:W-:Y:S01]  /*0480*/  VOTEU.ALL UP0, P0 ;  /* 0x00000000003f7886 */ /* 0x000fe20000000000 */
[----:B-1----:R-:W-:Y:S01]  /*0490*/  I2FP.F32.U32 R3, R4 ;  /* 0x0000000400037245 */ /* 0x002fe20000201000 */
[----:B------:R-:W-:Y:S01]  /*04a0*/  ULDC UR4, c[0x0][0x154] ;  /* 0x0000550000047ab9 */ /* 0x000fe20000000800 */
[----:B------:R-:W-:Y:S01]  /*04b0*/  VOTEU.ALL UP1, P0 ;  /* 0x00000000003f7886 */ /* 0x000fe20000020000 */
[----:B------:R-:W0:Y:S01]  /*04c0*/  F2I.U32.TRUNC.NTZ R9, R9 ;  /* 0x0000000900097305 */ /* 0x000e22000020f000 */
[----:B------:R-:W-:Y:S01]  /*04d0*/  IMAD.IADD R7, R0, 0x1, -R7 ;  /* 0x0000000100077824 */ /* 0x000fe200078e0a07 */
[----:B------:R-:W1:Y:S01]  /*04e0*/  @!UP0 S2UR UR7, SR_CgaCtaId ;  /* 0x00000000000789c3 */ /* 0x000e620000008800 */
[----:B------:R-:W-:Y:S01]  /*04f0*/  FMUL R12, R3, UR4 ;  /* 0x00000004030c7c20 */ /* 0x000fe20008400000 */
[----:B------:R-:W-:Y:S01]  /*0500*/  UMOV UR4, 0x20 ;  /* 0x0000002000047882 */ /* 0x000fe20000000000 */
[----:B------:R-:W-:Y:S01]  /*0510*/  IMAD R8, R8, 0x4, R7 ;  /* 0x0000000408087824 */ /* 0x000fe200078e0207 */
[----:B------:R-:W-:Y:S01]  /*0520*/  @!UP0 UMOV UR6, 0x400 ;  /* 0x0000040000068882 */ /* 0x000fe20000000000 */
[----:B------:R-:W-:-:S04]  /*0530*/  @!UP0 UIADD3 UR4, -UR4, 0x100000, URZ ;  /* 0x0010000004048890 */ /* 0x000fc8000fffe13f */
[----:B------:R-:W-:Y:S02]  /*0540*/  @!UP0 USHF.L.U32 UR5, UR4, 0xb, URZ ;  /* 0x0000000b04058899 */ /* 0x000fe4000800063f */
[----:B------:R-:W-:Y:S01]  /*0550*/  @!UP0 USHF.L.U32 UR4, UR4, 0x1, URZ ;  /* 0x0000000104048899 */ /* 0x000fe2000800063f */
[----:B---3--:R-:W-:Y:S01]  /*0560*/  ISETP.EQ.U32.AND P2, PT, R13, 0x1, PT ;  /* 0x000000010d00780c */ /* 0x008fe20003f42070 */
[----:B------:R-:W3:Y:S01]  /*0570*/  F2I.U32.TRUNC.NTZ R12, R12 ;  /* 0x0000000c000c7305 */ /* 0x000ee2000020f000 */
[----:B------:R-:W-:Y:S01]  /*0580*/  LEA.HI R0, R8, R8, RZ, 0x1 ;  /* 0x0000000808007211 */ /* 0x000fe200078f08ff */
[----:B------:R-:W5:Y:S03]  /*0590*/  LDC R7, c[0x0][0x148] ;  /* 0x00005200ff077b82 */ /* 0x000f660000000800 */
[----:B------:R-:W-:Y:S01]  /*05a0*/  LOP3.LUT R11, R0, 0xfffffffe, RZ, 0xc0, !PT ;  /* 0xfffffffe000b7812 */ /* 0x000fe200078ec0ff */
[----:B0-----:R-:W-:Y:S01]  /*05b0*/  IMAD.MOV R15, RZ, RZ, -R9 ;  /* 0x000000ffff0f7224 */ /* 0x001fe200078e0a09 */
[----:B------:R-:W-:-:S03]  /*05c0*/  SHF.R.S32.HI R9, RZ, 0x1f, R2 ;  /* 0x0000001fff097819 */ /* 0x000fc60000011402 */
[----:B--2---:R-:W-:Y:S01]  /*05d0*/  IMAD R3, R10, R15, UR8 ;  /* 0x000000080a037e24 */ /* 0x004fe2000f8e020f */
[----:B------:R-:W-:Y:S01]  /*05e0*/  LEA.HI R9, R9, R2, RZ, 0x2 ;  /* 0x0000000209097211 */ /* 0x000fe200078f10ff */
[C---:B------:R-:W-:Y:S02]  /*05f0*/  IMAD.IADD R0, R8.reuse, 0x1, -R11 ;  /* 0x0000000108007824 */ /* 0x040fe400078e0a0b */
[----:B------:R-:W-:Y:S01]  /*0600*/  IMAD.SHL.U32 R11, R8, 0x4, RZ ;  /* 0x00000004080b7824 */ /* 0x000fe200078e00ff */
[----:B------:R-:W-:Y:S01]  /*0610*/  LOP3.LUT R9, R9, 0xfffffffc, RZ, 0xc0, !PT ;  /* 0xfffffffc09097812 */ /* 0x000fe200078ec0ff */
[----:B---3--:R-:W-:Y:S01]  /*0620*/  IMAD.MOV R20, RZ, RZ, -R12 ;  /* 0x000000ffff147224 */ /* 0x008fe200078e0a0c */
[----:B------:R-:W-:Y:S01]  /*0630*/  ISETP.NE.AND P4, PT, R0, R3, PT ;  /* 0x000000030000720c */ /* 0x000fe20003f85270 */
[----:B-1----:R-:W-:Y:S01]  /*0640*/  @!UP0 ULEA UR6, UR7, UR6, 0x18 ;  /* 0x0000000607068291 */ /* 0x002fe2000f8ec03f */
[----:B------:R-:W-:Y:S01]  /*0650*/  LOP3.LUT R152, R8, 0xc, R11, 0x78, !PT ;  /* 0x0000000c08987812 */ /* 0x000fe200078e780b */
[----:B------:R-:W-:Y:S01]  /*0660*/  IMAD.IADD R0, R2, 0x1, -R9 ;  /* 0x0000000102007824 */ /* 0x000fe200078e0a09 */
[----:B------:R-:W-:Y:S01]  /*0670*/  VOTEU.ALL UP0, P0 ;  /* 0x00000000003f7886 */ /* 0x000fe20000000000 */
[----:B------:R-:W-:Y:S01]  /*0680*/  LOP3.LUT P0, RZ, R6, 0x7, RZ, 0xc0, !PT ;  /* 0x0000000706ff7812 */ /* 0x000fe2000780c0ff */
[----:B------:R-:W-:-:S02]  /*0690*/  VIADD R6, R5, 0xffffffff ;  /* 0xffffffff05067836 */ /* 0x000fc40000000000 */
[----:B------:R-:W-:Y:S01]  /*06a0*/  ISETP.NE.AND P1, PT, R0, 0x3, PT ;  /* 0x000000030000780c */ /* 0x000fe20003f25270 */
[----:B-----5:R-:W-:Y:S01]  /*06b0*/  IMAD R9, R7, R20, R4 ;  /* 0x0000001407097224 */ /* 0x020fe200078e0204 */
[----:B------:R-:W-:Y:S02]  /*06c0*/  ISETP.LT.U32.AND P0, PT, R152, 0x4, !P0 ;  /* 0x000000049800780c */ /* 0x000fe40004701070 */
[----:B------:R-:W-:Y:S01]  /*06d0*/  ISETP.EQ.OR P1, PT, R0, RZ, !P1 ;  /* 0x000000ff0000720c */ /* 0x000fe20004f22670 */
[----:B------:R-:W0:Y:S02]  /*06e0*/  FENCE.VIEW.ASYNC.S ;  /* 0x00000000000073c6 */ /* 0x000e240000000000 */
[----:B0-----:R0:W1:Y:S01]  /*06f0*/  @!UP0 SYNCS.EXCH.64 URZ, [UR6+0x50], UR4 ;  /* 0x00005004063f85b2 */ /* 0x0010620008000100 */
[----:B------:R-:W-:Y:S02]  /*0700*/  @P4 LEA.HI R2, R152, R152, RZ, 0x1 ;  /* 0x0000009898024211 */ /* 0x000fe400078f08ff */
[----:B------:R-:W-:-:S02]  /*0710*/  ISETP.EQ.AND P1, PT, R5, RZ, P1 ;  /* 0x000000ff0500720c */ /* 0x000fc40000f22270 */
[----:B------:R-:W-:Y:S02]  /*0720*/  @P4 SHF.R.S32.HI R2, RZ, 0x1, R2 ;  /* 0x00000001ff024819 */ /* 0x000fe40000011402 */
[----:B------:R-:W-:Y:S02]  /*0730*/  ISETP.GE.U32.AND P6, PT, R6, 0x2, PT ;  /* 0x000000020600780c */ /* 0x000fe40003fc6070 */
[----:B------:R-:W-:Y:S02]  /*0740*/  @P4 ISETP.NE.AND P5, PT, R2, R9, PT ;  /* 0x000000090200420c */ /* 0x000fe40003fa5270 */
[----:B------:R-:W-:Y:S02]  /*0750*/  SEL R9, RZ, 0x1, !P0 ;  /* 0x00000001ff097807 */ /* 0x000fe40004000000 */
[----:B------:R-:W-:Y:S02]  /*0760*/  @P4 SEL R22, RZ, 0x1, P5 ;  /* 0x00000001ff164807 */ /* 0x000fe40002800000 */
[----:B------:R-:W-:Y:S01]  /*0770*/  SEL R19, RZ, 0x1, !P1 ;  /* 0x00000001ff137807 */ /* 0x000fe20004800000 */
[----:B------:R0:W2:Y:S01]  /*0780*/  @!UP1 SYNCS.EXCH.64 URZ, [UR6+0x58], UR4 ;  /* 0x00005804063f95b2 */ /* 0x0000a20008000100 */
[----:B------:R-:W-:Y:S01]  /*0790*/  LOP3.LUT R22, R22, R9, RZ, 0xc0, !PT ;  /* 0x0000000916167212 */ /* 0x000fe200078ec0ff */
[----:B------:R-:W-:Y:S01]  /*07a0*/  NOP ;  /* 0x0000000000007918 */ /* 0x000fe20000000000 */
[----:B------:R-:W-:Y:S01]  /*07b0*/  SEL R19, R19, 0x2, P6 ;  /* 0x0000000213137807 */ /* 0x000fe20003000000 */
[----:B------:R-:W-:Y:S06]  /*07c0*/  @!P2 BRA `(.L_x_3) ;  /* 0x000000000008a947 */ /* 0x000fec0003800000 */
[----:B-12-4-:R-:W-:Y:S01]  /*07d0*/  UCGABAR_ARV ;  /* 0x00000000000079c7 */ /* 0x016fe20008000000 */
[----:B------:R-:W-:Y:S05]  /*07e0*/  BRA `(.L_x_4) ;  /* 0x0000000000047947 */ /* 0x000fea0003800000 */
.L_x_3:
[----:B-12-4-:R-:W-:Y:S01]  /*07f0*/  NOP ;  /* 0x0000000000007918 */ /* 0x016fe20000000000 */
.L_x_4:
[----:B------:R-:W1:Y:S01]  /*0800*/  LDC R2, c[0x0][0x65c] ;  /* 0x00019700ff027b82 */ /* 0x000e620000000800 */
[----:B------:R-:W-:Y:S02]  /*0810*/  IMAD.U32 R8, RZ, RZ, UR8 ;  /* 0x00000008ff087e24 */ /* 0x000fe4000f8e00ff */
[----:B------:R-:W-:Y:S01]  /*0820*/  IMAD.MOV.U32 R9, RZ, RZ, RZ ;  /* 0x000000ffff097224 */ /* 0x000fe200078e00ff */
[----:B-1----:R-:W-:-:S04]  /*0830*/  ISETP.NE.AND P1, PT, R2, 0x1, PT ;  /* 0x000000010200780c */ /* 0x002fc80003f25270 */
[----:B------:R-:W-:-:S09]  /*0840*/  P2R R5, PR, RZ, 0x2 ;  /* 0x00000002ff057803 */ /* 0x000fd20000000000 */
[----:B------:R-:W1:Y:S01]  /*0850*/  @P1 LDC R17, c[0x0][0x10] ;  /* 0x00000400ff111b82 */ /* 0x000e620000000800 */
[----:B------:R-:W-:Y:S02]  /*0860*/  @P1 IMAD.MOV.U32 R5, RZ, RZ, RZ ;  /* 0x000000ffff051224 */ /* 0x000fe400078e00ff */
[----:B------:R-:W-:-:S05]  /*0870*/  @P1 IMAD.MOV.U32 R13, RZ, RZ, RZ ;  /* 0x000000ffff0d1224 */ /* 0x000fca00078e00ff */
[----:B------:R-:W2:Y:S01]  /*0880*/  @!P1 LDC R11, c[0x0][0xc] ;  /* 0x00000300ff0b9b82 */ /* 0x000ea20000000800 */
[----:B-1----:R-:W-:-:S04]  /*0890*/  @P1 IMAD.WIDE.U32 R16, R17, UR8, R4 ;  /* 0x0000000811101c25 */ /* 0x002fc8000f8e0004 */
[----:B------:R-:W-:Y:S02]  /*08a0*/  @P1 IMAD.IADD R17, R17, 0x1, R13 ;  /* 0x0000000111111824 */ /* 0x000fe400078e020d */
[----:B--2---:R-:W-:-:S04]  /*08b0*/  @!P1 IMAD.WIDE.U32 R8, R4, R11, R8 ;  /* 0x0000000b04089225 */ /* 0x004fc800078e0008 */
[----:B------:R-:W-:Y:S02]  /*08c0*/  @!P1 IMAD.MOV.U32 R16, RZ, RZ, R8 ;  /* 0x000000ffff109224 */ /* 0x000fe400078e0008 */
[----:B------:R-:W-:Y:S01]  /*08d0*/  @!P1 IMAD.MOV.U32 R17, RZ, RZ, R9 ;  /* 0x000000ffff119224 */ /* 0x000fe200078e0009 */
[----:B------:R-:W-:Y:S06]  /*08e0*/  @!P2 BRA `(.L_x_5) ;  /* 0x00000000000ca947 */ /* 0x000fec0003800000 */
[----:B------:R-:W-:Y:S01]  /*08f0*/  UCGABAR_WAIT ;  /* 0x0000000000007dc7 */ /* 0x000fe20008000000 */
[----:B------:R-:W-:Y:S01]  /*0900*/  CCTL.IVALL ;  /* 0x00000000ff00798f */ /* 0x000fe20002000000 */
[----:B------:R-:W-:Y:S05]  /*0910*/  BRA `(.L_x_6) ;  /* 0x0000000000047947 */ /* 0x000fea0003800000 */
.L_x_5:
[----:B------:R-:W-:Y:S06]  /*0920*/  BAR.SYNC.DEFER_BLOCKING 0x0 ;  /* 0x0000000000007b1d */ /* 0x000fec0000010000 */
.L_x_6:
[----:B------:R-:W-:Y:S05]  /*0930*/  @!P3 BRA `(.L_x_7) ;  /* 0x0000009c0064b947 */ /* 0x000fea0003800000 */
[----:B------:R-:W-:-:S13]  /*0940*/  ISETP.GT.U32.AND P0, PT, R6, 0x1, PT ;  /* 0x000000010600780c */ /* 0x000fda0003f04070 */
[----:B0-----:R-:W-:Y:S05]  /*0950*/  @P0 EXIT ;  /* 0x000000000000094d */ /* 0x001fea0003800000 */
[----:B------:R-:W-:Y:S01]  /*0960*/  ULDC.64 UR4, c[0x0][0x650] ;  /* 0x0001940000047ab9 */ /* 0x000fe20000000a00 */
[----:B------:R-:W-:Y:S01]  /*0970*/  PRMT R0, RZ, 0x7610, R0 ;  /* 0x00007610ff007816 */ /* 0x000fe20000000000 */
[----:B------:R-:W-:Y:S01]  /*0980*/  IMAD.MOV.U32 R154, RZ, RZ, -0x1 ;  /* 0xffffffffff9a7424 */ /* 0x000fe200078e00ff */
[----:B------:R-:W-:Y:S01]  /*0990*/  ISETP.GE.U32.AND P0, PT, R16, UR4, PT ;  /* 0x0000000410007c0c */ /* 0x000fe2000bf06070 */
[----:B------:R-:W-:Y:S02]  /*09a0*/  IMAD.MOV.U32 R153, RZ, RZ, -0x1 ;  /* 0xffffffffff997424 */ /* 0x000fe400078e00ff */
[----:B------:R-:W-:Y:S01]  /*09b0*/  IMAD.MOV.U32 R23, RZ, RZ, -0x1 ;  /* 0xffffffffff177424 */ /* 0x000fe200078e00ff */
[----:B------:R-:W-:-:S13]  /*09c0*/  ISETP.GE.U32.AND.EX P0, PT, R17, UR5, PT, P0 ;  /* 0x0000000511007c0c */ /* 0x000fda000bf06100 */
[----:B------:R-:W-:Y:S05]  /*09d0*/  @P0 BRA `(.L_x_8) ;  /* 0x00000004002c0947 */ /* 0x000fea0003800000 */
[----:B------:R-:W0:Y:S01]  /*09e0*/  LDC.64 R24, c[0x0][0x628] ;  /* 0x00018a00ff187b82 */ /* 0x000e220000000a00 */
[----:B------:R-:W-:Y:S02]  /*09f0*/  IMAD.MOV.U32 R8, RZ, RZ, R16 ;  /* 0x000000ffff087224 */ /* 0x000fe400078e0010 */
[----:B------:R-:W-:-:S05]  /*0a00*/  IMAD.MOV.U32 R9, RZ, RZ, R17 ;  /* 0x000000ffff097224 */ /* 0x000fca00078e0011 */
[----:B------:R-:W1:Y:S08]  /*0a10*/  LDC R0, c[0x0][0x630] ;  /* 0x00018c00ff007b82 */ /* 0x000e700000000800 */
[----:B------:R-:W2:Y:S01]  /*0a20*/  LDC.64 R26, c[0x0][0x620] ;  /* 0x00018800ff1a7b82 */ /* 0x000ea20000000a00 */
[----:B0-----:R-:W-:-:S04]  /*0a30*/  ISETP.NE.U32.AND P0, PT, R24, RZ, PT ;  /* 0x000000ff1800720c */ /* 0x001fc80003f05070 */
[----:B------:R-:W-:-:S13]  /*0a40*/  ISETP.NE.AND.EX P0, PT, R25, RZ, PT, P0 ;  /* 0x000000ff1900720c */ /* 0x000fda0003f05300 */
[----:B-12---:R-:W-:Y:S05]  /*0a50*/  @!P0 BRA `(.L_x_9) ;  /* 0x0000000000288947 */ /* 0x006fea0003800000 */
[----:B------:R-:W0:Y:S02]  /*0a60*/  LDC R13, c[0x0][0x634] ;  /* 0x00018d00ff0d7b82 */ /* 0x000e240000000800 */
[----:B0-----:R-:W-:-:S05]  /*0a70*/  IADD3 R13, P0, R16, R13, RZ ;  /* 0x0000000d100d7210 */ /* 0x001fca0007f1e0ff */
[----:B------:R-:W-:-:S04]  /*0a80*/  IMAD.X R15, RZ, RZ, R17, P0 ;  /* 0x000000ffff0f7224 */ /* 0x000fc800000e0611 */
[----:B------:R-:W-:-:S04]  /*0a90*/  IMAD.WIDE.U32 R8, R15, R24, RZ ;  /* 0x000000180f087225 */ /* 0x000fc800078e00ff */
[----:B------:R-:W-:-:S04]  /*0aa0*/  IMAD.WIDE.U32 R10, P0, R13, R25, R8 ;  /* 0x000000190d0a7225 */ /* 0x000fc80007800008 */
[----:B------:R-:W-:-:S04]  /*0ab0*/  IMAD.WIDE.U32 R8, R13, R24, RZ ;  /* 0x000000180d087225 */ /* 0x000fc800078e00ff */
[----:B------:R-:W-:Y:S01]  /*0ac0*/  IMAD.X R13, RZ, RZ, RZ, P0 ;  /* 0x000000ffff0d7224 */ /* 0x000fe200000e06ff */
[----:B------:R-:W-:Y:S01]  /*0ad0*/  IADD3 RZ, P0, R9, R10, RZ ;  /* 0x0000000a09ff7210 */ /* 0x000fe20007f1e0ff */
[----:B------:R-:W-:-:S04]  /*0ae0*/  IMAD.MOV.U32 R12, RZ, RZ, R11 ;  /* 0x000000ffff0c7224 */ /* 0x000fc800078e000b */
[----:B------:R-:W-:-:S08]  /*0af0*/  IMAD.WIDE.U32.X R8, R15, R25, R12, P0 ;  /* 0x000000190f087225 */ /* 0x000fd000000e040c */
.L_x_9:
[----:B------:R-:W0:Y:S01]  /*0b00*/  LDC.64 R24, c[0x0][0x640] ;  /* 0x00019000ff187b82 */ /* 0x000e220000000a00 */
[--C-:B------:R-:W-:Y:S01]  /*0b10*/  SHF.R.U64 R28, R8, R0, R9.reuse ;  /* 0x00000000081c7219 */ /* 0x100fe20000001209 */
[----:B------:R-:W-:Y:S01]  /*0b20*/  IMAD R30, R7, R20, R4 ;  /* 0x00000014071e7224 */ /* 0x000fe200078e0204 */
[----:B------:R-:W-:Y:S01]  /*0b30*/  SHF.R.U32.HI R0, RZ, R0, R9 ;  /* 0x00000000ff007219 */ /* 0x000fe20000011609 */
[----:B------:R-:W-:Y:S01]  /*0b40*/  IMAD.MOV.U32 R21, RZ, RZ, 0x1 ;  /* 0x00000001ff157424 */ /* 0x000fe200078e00ff */
[----:B------:R-:W-:-:S03]  /*0b50*/  IADD3 R5, P0, RZ, -R28, RZ ;  /* 0x8000001cff057210 */ /* 0x000fc60007f1e0ff */
[----:B------:R-:W1:Y:S02]  /*0b60*/  LDC R6, c[0x0][0x618] ;  /* 0x00018600ff067b82 */ /* 0x000e640000000800 */
[----:B------:R-:W-:-:S04]  /*0b70*/  IMAD.X R9, RZ, RZ, ~R0, P0 ;  /* 0x000000ffff097224 */ /* 0x000fc800000e0e00 */
[-C--:B------:R-:W-:Y:S02]  /*0b80*/  IMAD R0, R9, R26.reuse, RZ ;  /* 0x0000001a09007224 */ /* 0x080fe400078e02ff */
[----:B------:R-:W2:Y:S01]  /*0b90*/  LDC R11, c[0x0][0x608] ;  /* 0x00018200ff0b7b82 */ /* 0x000ea20000000800 */
[----:B------:R-:W-:-:S04]  /*0ba0*/  IMAD.WIDE.U32 R8, R5, R26, R16 ;  /* 0x0000001a05087225 */ /* 0x000fc800078e0010 */
[----:B------:R-:W-:-:S03]  /*0bb0*/  IMAD R5, R5, R27, R0 ;  /* 0x0000001b05057224 */ /* 0x000fc600078e0200 */
[----:B------:R-:W3:Y:S01]  /*0bc0*/  LDC R12, c[0x0][0x658] ;  /* 0x00019600ff0c7b82 */ /* 0x000ee20000000800 */
[----:B0-----:R-:W-:Y:S01]  /*0bd0*/  ISETP.NE.U32.AND P0, PT, R24, RZ, PT ;  /* 0x000000ff1800720c */ /* 0x001fe20003f05070 */
[----:B------:R-:W-:Y:S02]  /*0be0*/  IMAD.IADD R5, R9, 0x1, R5 ;  /* 0x0000000109057824 */ /* 0x000fe400078e0205 */
[----:B------:R-:W-:Y:S01]  /*0bf0*/  IMAD.MOV.U32 R9, RZ, RZ, -0x1 ;  /* 0xffffffffff097424 */ /* 0x000fe200078e00ff */
[----:B------:R-:W-:-:S03]  /*0c00*/  ISETP.NE.AND.EX P0, PT, R25, RZ, PT, P0 ;  /* 0x000000ff1900720c */ /* 0x000fc60003f05300 */
[----:B------:R-:W0:Y:S01]  /*0c10*/  LDC R15, c[0x0][0x600] ;  /* 0x00018000ff0f7b82 */ /* 0x000e220000000800 */
[-CC-:B-1----:R-:W-:Y:S02]  /*0c20*/  SHF.R.U64 R13, R8, R6.reuse, R5.reuse ;  /* 0x00000006080d7219 */ /* 0x182fe40000001205 */
[----:B------:R-:W-:-:S05]  /*0c30*/  SHF.R.U32.HI R0, RZ, R6, R5 ;  /* 0x00000006ff007219 */ /* 0x000fca0000011605 */
[----:B------:R-:W1:Y:S01]  /*0c40*/  LDC R14, c[0x0][0x648] ;  /* 0x00019200ff0e7b82 */ /* 0x000e620000000800 */
[-CC-:B--2---:R-:W-:Y:S02]  /*0c50*/  SHF.R.U64 R27, R13, R11.reuse, R0.reuse ;  /* 0x0000000b0d1b7219 */ /* 0x184fe40000001200 */
[----:B------:R-:W-:-:S05]  /*0c60*/  SHF.R.U32.HI R5, RZ, R11, R0 ;  /* 0x0000000bff057219 */ /* 0x000fca0000011600 */
[----:B------:R-:W2:Y:S01]  /*0c70*/  LDC R26, c[0x0][0x638] ;  /* 0x00018e00ff1a7b82 */ /* 0x000ea20000000800 */
[-CC-:B---3--:R-:W-:Y:S02]  /*0c80*/  SHF.R.U64 R20, R27, R12.reuse, R5.reuse ;  /* 0x0000000c1b147219 */ /* 0x188fe40000001205 */
[-C--:B------:R-:W-:Y:S02]  /*0c90*/  SHF.L.U32 R0, R9, R12.reuse, RZ ;  /* 0x0000000c09007219 */ /* 0x080fe400000006ff */
[----:B------:R-:W-:Y:S01]  /*0ca0*/  SHF.R.U32.HI R5, RZ, R12, R5 ;  /* 0x0000000cff057219 */ /* 0x000fe20000011605 */
[----:B------:R-:W-:Y:S01]  /*0cb0*/  IMAD.MOV.U32 R4, RZ, RZ, R20 ;  /* 0x000000ffff047224 */ /* 0x000fe200078e0014 */
[----:B------:R-:W-:Y:S01]  /*0cc0*/  LOP3.LUT R10, RZ, R0, RZ, 0x33, !PT ;  /* 0x00000000ff0a7212 */ /* 0x000fe200078e33ff */
[----:B------:R-:W3:Y:S01]  /*0cd0*/  LDC R23, c[0x0][0x610] ;  /* 0x00018400ff177b82 */ /* 0x000ee20000000800 */
[----:B------:R-:W-:Y:S05]  /*0ce0*/  @!P0 BRA `(.L_x_10) ;  /* 0x0000000000288947 */ /* 0x000fea0003800000 */
[----:B------:R-:W4:Y:S02]  /*0cf0*/  LDC R9, c[0x0][0x64c] ;  /* 0x00019300ff097b82 */ /* 0x000f240000000800 */
[----:B----4-:R-:W-:-:S05]  /*0d00*/  IADD3 R9, P0, R20, R9, RZ ;  /* 0x0000000914097210 */ /* 0x010fca0007f1e0ff */
        /* <DEDUP_REMOVED lines=8> */
.L_x_10:
[----:B-1----:R-:W-:Y:S01]  /*0d90*/  SHF.R.U64 R4, R4, R14, R5 ;  /* 0x0000000e04047219 */ /* 0x002fe20000001205 */
[----:B0-----:R-:W-:Y:S01]  /*0da0*/  VIADD R6, R15, 0xffffffff ;  /* 0xffffffff0f067836 */ /* 0x001fe20000000000 */
[----:B------:R-:W-:Y:S02]  /*0db0*/  SHF.L.U32 R0, R21, R12, RZ ;  /* 0x0000000c15007219 */ /* 0x000fe400000006ff */
[----:B------:R-:W-:Y:S01]  /*0dc0*/  LOP3.LUT R5, R27, R10, RZ, 0xc0, !PT ;  /* 0x0000000a1b057212 */ /* 0x000fe200078ec0ff */
[----:B------:R-:W-:Y:S01]  /*0dd0*/  IMAD.MOV R7, RZ, RZ, -R4 ;  /* 0x000000ffff077224 */ /* 0x000fe200078e0a04 */
[----:B------:R-:W-:Y:S02]  /*0de0*/  SEL R3, R3, R30, !P1 ;  /* 0x0000001e03037207 */ /* 0x000fe40004800000 */
[----:B------:R-:W-:Y:S01]  /*0df0*/  LOP3.LUT R6, R13, R6, RZ, 0xc0, !PT ;  /* 0x000000060d067212 */ /* 0x000fe200078ec0ff */
[----:B------:R-:W-:Y:S02]  /*0e00*/  IMAD R4, R0, R4, R5 ;  /* 0x0000000400047224 */ /* 0x000fe400078e0205 */
[----:B--2---:R-:W-:-:S02]  /*0e10*/  IMAD R0, R7, R26, R20 ;  /* 0x0000001a07007224 */ /* 0x004fc400078e0214 */
[----:B---3--:R-:W-:Y:S02]  /*0e20*/  IMAD R3, R4, R23, R3 ;  /* 0x0000001704037224 */ /* 0x008fe400078e0203 */
[----:B------:R-:W-:Y:S02]  /*0e30*/  IMAD R154, R0, R15, R6 ;  /* 0x0000000f009a7224 */ /* 0x000fe400078e0206 */
[----:B------:R-:W-:Y:S02]  /*0e40*/  IMAD.MOV.U32 R4, RZ, RZ, 0x1 ;  /* 0x00000001ff047424 */ /* 0x000fe400078e00ff */
[----:B------:R-:W-:Y:S01]  /*0e50*/  IMAD.MOV.U32 R23, RZ, RZ, R28 ;  /* 0x000000ffff177224 */ /* 0x000fe200078e001c */
[----:B------:R-:W-:Y:S02]  /*0e60*/  SEL R153, R154, R3, !P1 ;  /* 0x000000039a997207 */ /* 0x000fe40004800000 */
[----:B------:R-:W-:Y:S02]  /*0e70*/  PRMT R0, R4, 0x7610, R0 ;  /* 0x0000761004007816 */ /* 0x000fe40000000000 */
[----:B------:R-:W-:-:S07]  /*0e80*/  SEL R154, R3, R154, !P1 ;  /* 0x0000009a039a7207 */ /* 0x000fce0004800000 */
.L_x_8:
[----:B------:R-:W-:-:S08]  /*0e90*/  NOP ;  /* 0x0000000000007918 */ /* 0x000fd00000000000 */
[----:B------:R-:W0:Y:S02]  /*0ea0*/  USETMAXREG.TRY_ALLOC.CTAPOOL UP0, 0xe8 ;  /* 0x000000e8000079c8 */ /* 0x000e240008000600 */
[----:B0-----:R-:W-:-:S13]  /*0eb0*/  PLOP3.LUT P0, PT, PT, PT, UP0, 0x80, 0x0 ;  /* 0x000000000000781c */ /* 0x001fda0003f0f008 */
[----:B------:R-:W-:Y:S05]  /*0ec0*/  @!P0 BRA `(.L_x_8) ;  /* 0xfffffffc00f08947 */ /* 0x000fea000383ffff */
[----:B------:R-:W-:Y:S01]  /*0ed0*/  ULDC.64 UR4, c[0x0][0x598] ;  /* 0x0001660000047ab9 */ /* 0x000fe20000000a00 */
[----:B------:R-:W-:Y:S01]  /*0ee0*/  ULDC.64 UR36, c[0x0][0x208] ;  /* 0x0000820000247ab9 */ /* 0x000fe20000000a00 */
[----:B------:R-:W-:-:S04]  /*0ef0*/  ISETP.NE.U32.AND P0, PT, RZ, UR4, PT ;  /* 0x00000004ff007c0c */ /* 0x000fc8000bf05070 */
[----:B------:R-:W-:-:S13]  /*0f00*/  ISETP.NE.AND.EX P0, PT, RZ, UR5, PT, P0 ;  /* 0x00000005ff007c0c */ /* 0x000fda000bf05300 */
[----:B------:R-:W-:Y:S05]  /*0f10*/  @!P0 BRA `(.L_x_11) ;  /* 0x00000000001c8947 */ /* 0x000fea0003800000 */
[----:B------:R-:W0:Y:S02]  /*0f20*/  LDC.64 R4, c[0x0][0x598] ;  /* 0x00016600ff047b82 */ /* 0x000e240000000a00 */
[----:B0-----:R-:W2:Y:S02]  /*0f30*/  LDG.E.64 R4, desc[UR36][R4.64] ;  /* 0x0000002404047981 */ /* 0x001ea4000c1e1b00 */
[----:B--2---:R-:W-:-:S04]  /*0f40*/  ISETP.NE.U32.AND P0, PT, R4, RZ, PT ;  /* 0x000000ff0400720c */ /* 0x004fc80003f05070 */
[----:B------:R-:W-:-:S13]  /*0f50*/  ISETP.NE.AND.EX P0, PT, R5, RZ, PT, P0 ;  /* 0x000000ff0500720c */ /* 0x000fda0003f05300 */
[----:B------:R-:W-:Y:S05]  /*0f60*/  @!P0 BRA `(.L_x_11) ;  /* 0x0000000000088947 */ /* 0x000fea0003800000 */
[----:B------:R0:W5:Y:S01]  /*0f70*/  LD.E R155, desc[UR36][R4.64] ;  /* 0x00000024049b7980 */ /* 0x000162000c101900 */
[----:B------:R-:W-:Y:S05]  /*0f80*/  BRA `(.L_x_12) ;  /* 0x0000000000247947 */ /* 0x000fea0003800000 */
.L_x_11:
[----:B------:R-:W-:Y:S02]  /*0f90*/  ULDC.64 UR4, c[0x0][0x588] ;  /* 0x0001620000047ab9 */ /* 0x000fe40000000a00 */
[----:B------:R-:W-:-:S04]  /*0fa0*/  ISETP.NE.U32.AND P0, PT, RZ, UR4, PT ;  /* 0x00000004ff007c0c */ /* 0x000fc8000bf05070 */
[----:B------:R-:W-:-:S13]  /*0fb0*/  ISETP.NE.AND.EX P0, PT, RZ, UR5, PT, P0 ;  /* 0x00000005ff007c0c */ /* 0x000fda000bf05300 */
[----:B------:R-:W-:Y:S05]  /*0fc0*/  @!P0 BRA `(.L_x_13) ;  /* 0x00000000000c8947 */ /* 0x000fea0003800000 */
[----:B------:R-:W0:Y:S02]  /*0fd0*/  LDC.64 R4, c[0x0][0x588] ;  /* 0x00016200ff047b82 */ /* 0x000e240000000a00 */
[----:B0-----:R1:W5:Y:S01]  /*0fe0*/  LDG.E R155, desc[UR36][R4.64] ;  /* 0x00000024049b7981 */ /* 0x001362000c1e1900 */
[----:B------:R-:W-:Y:S05]  /*0ff0*/  BRA `(.L_x_12) ;  /* 0x0000000000087947 */ /* 0x000fea0003800000 */
.L_x_13:
[----:B------:R-:W-:Y:S02]  /*1000*/  ULDC UR4, c[0x0][0x580] ;  /* 0x0001600000047ab9 */ /* 0x000fe40000000800 */
[----:B------:R-:W-:-:S07]  /*1010*/  IMAD.U32 R155, RZ, RZ, UR4 ;  /* 0x00000004ff9b7e24 */ /* 0x000fce000f8e00ff */
.L_x_12:
[----:B------:R-:W-:Y:S02]  /*1020*/  ULDC.64 UR4, c[0x0][0x5a0] ;  /* 0x0001680000047ab9 */ /* 0x000fe40000000a00 */
[----:B------:R-:W-:-:S04]  /*1030*/  ISETP.NE.U32.AND P0, PT, RZ, UR4, PT ;  /* 0x00000004ff007c0c */ /* 0x000fc8000bf05070 */
[----:B------:R-:W-:-:S13]  /*1040*/  ISETP.NE.AND.EX P0, PT, RZ, UR5, PT, P0 ;  /* 0x00000005ff007c0c */ /* 0x000fda000bf05300 */
[----:B------:R-:W-:Y:S05]  /*1050*/  @!P0 BRA `(.L_x_14) ;  /* 0x00000000001c8947 */ /* 0x000fea0003800000 */
[----:B01----:R-:W0:Y:S02]  /*1060*/  LDC.64 R4, c[0x0][0x5a0] ;  /* 0x00016800ff047b82 */ /* 0x003e240000000a00 */
[----:B0-----:R-:W2:Y:S02]  /*1070*/  LDG.E.64 R4, desc[UR36][R4.64] ;  /* 0x0000002404047981 */ /* 0x001ea4000c1e1b00 */
[----:B--2---:R-:W-:-:S04]  /*1080*/  ISETP.NE.U32.AND P0, PT, R4, RZ, PT ;  /* 0x000000ff0400720c */ /* 0x004fc80003f05070 */
[----:B------:R-:W-:-:S13]  /*1090*/  ISETP.NE.AND.EX P0, PT, R5, RZ, PT, P0 ;  /* 0x000000ff0500720c */ /* 0x000fda0003f05300 */
[----:B------:R-:W-:Y:S05]  /*10a0*/  @!P0 BRA `(.L_x_14) ;  /* 0x0000000000088947 */ /* 0x000fea0003800000 */
[----:B------:R0:W5:Y:S01]  /*10b0*/  LD.E R156, desc[UR36][R4.64] ;  /* 0x00000024049c7980 */ /* 0x000162000c101900 */
[----:B------:R-:W-:Y:S05]  /*10c0*/  BRA `(.L_x_15) ;  /* 0x0000000000247947 */ /* 0x000fea0003800000 */
.L_x_14:
[----:B------:R-:W-:Y:S02]  /*10d0*/  ULDC.64 UR4, c[0x0][0x590] ;  /* 0x0001640000047ab9 */ /* 0x000fe40000000a00 */
[----:B------:R-:W-:-:S04]  /*10e0*/  ISETP.NE.U32.AND P0, PT, RZ, UR4, PT ;  /* 0x00000004ff007c0c */ /* 0x000fc8000bf05070 */
[----:B------:R-:W-:-:S13]  /*10f0*/  ISETP.NE.AND.EX P0, PT, RZ, UR5, PT, P0 ;  /* 0x00000005ff007c0c */ /* 0x000fda000bf05300 */
[----:B------:R-:W-:Y:S05]  /*1100*/  @!P0 BRA `(.L_x_16) ;  /* 0x00000000000c8947 */ /* 0x000fea0003800000 */
[----:B------:R-:W2:Y:S02]  /*1110*/  LDC.64 R156, c[0x0][0x590] ;  /* 0x00016400ff9c7b82 */ /* 0x000ea40000000a00 */
[----:B--2---:R2:W5:Y:S01]  /*1120*/  LDG.E R156, desc[UR36][R156.64] ;  /* 0x000000249c9c7981 */ /* 0x004562000c1e1900 */
[----:B------:R-:W-:Y:S05]  /*1130*/  BRA `(.L_x_15) ;  /* 0x0000000000087947 */ /* 0x000fea0003800000 */
.L_x_16:
[----:B------:R-:W-:Y:S02]  /*1140*/  ULDC UR4, c[0x0][0x584] ;  /* 0x0001610000047ab9 */ /* 0x000fe40000000800 */
[----:B------:R-:W-:-:S07]  /*1150*/  IMAD.U32 R156, RZ, RZ, UR4 ;  /* 0x00000004ff9c7e24 */ /* 0x000fce000f8e00ff */
.L_x_15:
[----:B------:R-:W-:-:S13]  /*1160*/  LOP3.LUT P0, RZ, R0, 0xff, RZ, 0xc0, !PT ;  /* 0x000000ff00ff7812 */ /* 0x000fda000780c0ff */
[----:B------:R-:W-:Y:S05]  /*1170*/  @!P0 EXIT ;  /* 0x000000000000894d */ /* 0x000fea0003800000 */
[----:B------:R-:W-:Y:S01]  /*1180*/  ULDC UR4, c[0x0][0x28c] ;  /* 0x0000a30000047ab9 */ /* 0x000fe20000000800 */
[----:B--2---:R-:W-:Y:S01]  /*1190*/  LOP3.LUT R157, R19, 0x1, RZ, 0xfc, !PT ;  /* 0x00000001139d7812 */ /* 0x004fe200078efcff */
[----:B------:R-:W-:Y:S01]  /*11a0*/  UIADD3 UR4, UR4, 0x7f, URZ ;  /* 0x0000007f04047890 */ /* 0x000fe2000fffe03f */
[----:B------:R-:W-:Y:S01]  /*11b0*/  UMOV UR38, URZ ;  /* 0x0000003f00267c82 */ /* 0x000fe20008000000 */
[----:B------:R-:W-:Y:S02]  /*11c0*/  UMOV UR39, URZ ;  /* 0x0000003f00277c82 */ /* 0x000fe40008000000 */
[----:B------:R-:W-:-:S04]  /*11d0*/  USHF.R.S32.HI UR5, URZ, 0x1f, UR4 ;  /* 0x0000001f3f057899 */ /* 0x000fc80008011404 */
[----:B------:R-:W-:-:S04]  /*11e0*/  ULEA.HI UR5, UR5, UR4, URZ, 0x7 ;  /* 0x0000000405057291 */ /* 0x000fc8000f8f383f */
[----:B------:R-:W-:-:S12]  /*11f0*/  USHF.R.S32.HI UR40, URZ, 0x7, UR5 ;  /* 0x000000073f287899 */ /* 0x000fd80008011405 */
.L_x_290:
[----:B------:R-:W-:Y:S01]  /*1200*/  LOP3.LUT R0, R18, 0x80, RZ, 0xc0, !PT ;  /* 0x0000008012007812 */ /* 0x000fe200078ec0ff */
[----:B--2---:R-:W2:Y:S01]  /*1210*/  S2UR UR7, SR_CgaCtaId ;  /* 0x00000000000779c3 */ /* 0x004ea20000008800 */
[----:B------:R-:W-:Y:S02]  /*1220*/  UMOV UR6, 0x400 ;  /* 0x0000040000067882 */ /* 0x000fe40000000000 */
[----:B------:R-:W-:-:S06]  /*1230*/  SHF.R.U32.HI R0, RZ, 0x7, R0 ;  /* 0x00000007ff007819 */ /* 0x000fcc0000011600 */
[----:B---3--:R-:W3:Y:S01]  /*1240*/  SHFL.IDX PT, R0, R0, RZ, 0x1f ;  /* 0x00001fff00007589 */ /* 0x008ee200000e0000 */
[----:B--2---:R-:W-:Y:S01]  /*1250*/  ULEA UR6, UR7, UR6, 0x18 ;  /* 0x0000000607067291 */ /* 0x004fe2000f8ec03f */
[----:B---3--:R-:W-:-:S13]  /*1260*/  R2UR UR4, R0 ;  /* 0x00000000000472ca */ /* 0x008fda00000e0000 */
[----:B------:R-:W-:-:S04]  /*1270*/  ULEA.HI UR5, UR4, UR4, URZ, 0x1 ;  /* 0x0000000404057291 */ /* 0x000fc8000f8f083f */
[----:B------:R-:W-:-:S04]  /*1280*/  ULOP3.LUT UR5, UR5, 0x7fffe, URZ, 0xc0, !UPT ;  /* 0x0007fffe05057892 */ /* 0x000fc8000f8ec03f */
[----:B------:R-:W-:-:S03]  /*1290*/  UIADD3 UR5, UR4, -UR5, URZ ;  /* 0x8000000504057290 */ /* 0x000fc6000fffe03f */
[----:B------:R-:W-:Y:S01]  /*12a0*/  ULDC UR4, c[0x0][0x28c] ;  /* 0x0000a30000047ab9 */ /* 0x000fe20000000800 */
[----:B------:R-:W-:Y:S01]  /*12b0*/  ULEA UR5, UR5, UR6, 0xd ;  /* 0x0000000605057291 */ /* 0x000fe2000f8e683f */
[----:B------:R-:W-:-:S03]  /*12c0*/  ISETP.LT.AND P0, PT, RZ, UR4, PT ;  /* 0x00000004ff007c0c */ /* 0x000fc6000bf01270 */
[----:B------:R-:W-:-:S04]  /*12d0*/  UIADD3 UR5, UR5, 0x100, URZ ;  /* 0x0000010005057890 */ /* 0x000fc8000fffe03f */
[----:B------:R-:W-:-:S04]  /*12e0*/  USHF.R.U32.HI UR5, URZ, 0x4, UR5 ;  /* 0x000000043f057899 */ /* 0x000fc80008011605 */
[----:B------:R-:W-:Y:S02]  /*12f0*/  ULOP3.LUT UR41, UR5, 0x3fff, URZ, 0xc0, !UPT ;  /* 0x00003fff05297892 */ /* 0x000fe4000f8ec03f */
[----:B-1--45:R-:W-:Y:S10]  /*1300*/  @P0 BRA `(.L_x_17) ;  /* 0x0000000000400947 */ /* 0x032ff40003800000 */
[----:B------:R-:W-:Y:S01]  /*1310*/  MOV R0, 0x0 ;  /* 0x0000000000007802 */ /* 0x000fe20000000f00 */
[----:B------:R-:W-:Y:S01]  /*1320*/  ULDC.64 UR4, c[0x4][0x68] ;  /* 0x01001a0000047ab9 */ /* 0x000fe20000000a00 */
[----:B------:R-:W-:Y:S01]  /*1330*/  ULDC.64 UR6, c[0x4][0x8] ;  /* 0x0100020000067ab9 */ /* 0x000fe20000000a00 */
[----:B01----:R-:W-:Y:S01]  /*1340*/  IMAD.U32 R4, RZ, RZ, UR4 ;  /* 0x00000004ff047e24 */ /* 0x003fe2000f8e00ff */
[----:B------:R0:W1:Y:S01]  /*1350*/  LDC.64 R14, c[0x4][R0] ;  /* 0x01000000000e7b82 */ /* 0x0000620000000a00 */
[----:B------:R-:W-:Y:S01]  /*1360*/  IMAD.U32 R5, RZ, RZ, UR5 ;  /* 0x00000005ff057e24 */ /* 0x000fe2000f8e00ff */
[----:B------:R-:W-:Y:S01]  /*1370*/  ULDC.64 UR4, c[0x4][0x70] ;  /* 0x01001c0000047ab9 */ /* 0x000fe20000000a00 */
[----:B------:R-:W-:Y:S02]  /*1380*/  IMAD.U32 R10, RZ, RZ, UR6 ;  /* 0x00000006ff0a7e24 */ /* 0x000fe4000f8e00ff */
[----:B------:R-:W-:Y:S02]  /*1390*/  IMAD.U32 R6, RZ, RZ, UR4 ;  /* 0x00000004ff067e24 */ /* 0x000fe4000f8e00ff */
[----:B------:R-:W-:-:S02]  /*13a0*/  IMAD.U32 R7, RZ, RZ, UR5 ;  /* 0x00000005ff077e24 */ /* 0x000fc4000f8e00ff */
[----:B------:R-:W-:Y:S02]  /*13b0*/  IMAD.U32 R11, RZ, RZ, UR7 ;  /* 0x00000007ff0b7e24 */ /* 0x000fe4000f8e00ff */
[----:B------:R-:W-:Y:S02]  /*13c0*/  IMAD.MOV.U32 R8, RZ, RZ, 0x1e1 ;  /* 0x000001e1ff087424 */ /* 0x000fe400078e00ff */
[----:B------:R-:W-:Y:S02]  /*13d0*/  IMAD.MOV.U32 R12, RZ, RZ, 0x1 ;  /* 0x00000001ff0c7424 */ /* 0x000fe400078e00ff */
[----:B0-----:R-:W-:-:S07]  /*13e0*/  IMAD.MOV.U32 R13, RZ, RZ, RZ ;  /* 0x000000ffff0d7224 */ /* 0x001fce00078e00ff */
[----:B------:R-:W-:-:S07]  /*13f0*/  LEPC R20, `(.L_x_17) ;  /* 0x000000001014794e */ /* 0x000fce0000000000 */
[----:B-1---5:R-:W-:Y:S05]  /*1400*/  CALL.ABS.NOINC R14 ;  /* 0x000000000e007343 */ /* 0x022fea0003c00000 */
.L_x_17:
[----:B------:R-:W-:-:S13]  /*1410*/  ISETP.NE.AND P0, PT, R157, 0x3, PT ;  /* 0x000000039d00780c */ /* 0x000fda0003f05270 */
[----:B------:R-:W-:Y:S05]  /*1420*/  @!P0 BRA `(.L_x_18) ;  /* 0x0000000000048947 */ /* 0x000fea0003800000 */
[----:B------:R-:W-:Y:S01]  /*1430*/  BPT.TRAP 0x1 ;  /* 0x000000040000795c */ /* 0x000fe20000300000 */
.L_x_18:
[----:B------:R-:W2:Y:S01]  /*1440*/  S2UR UR5, SR_CgaCtaId ;  /* 0x00000000000579c3 */ /* 0x000ea20000008800 */
[----:B------:R-:W-:Y:S01]  /*1450*/  UMOV UR4, 0x400 ;  /* 0x0000040000047882 */ /* 0x000fe20000000000 */
[----:B------:R-:W-:Y:S02]  /*1460*/  IMAD.U32 R0, RZ, RZ, UR38 ;  /* 0x00000026ff007e24 */ /* 0x000fe4000f8e00ff */
[----:B------:R-:W-:-:S03]  /*1470*/  IMAD.U32 R3, RZ, RZ, UR39 ;  /* 0x00000027ff037e24 */ /* 0x000fc6000f8e00ff */
[----:B------:R-:W-:Y:S01]  /*1480*/  SHF.L.U32 R0, R0, 0x1f, RZ ;  /* 0x0000001f00007819 */ /* 0x000fe200000006ff */
[----:B--2---:R-:W-:-:S06]  /*1490*/  ULEA UR4, UR5, UR4, 0x18 ;  /* 0x0000000405047291 */ /* 0x004fcc000f8ec03f */
[----:B------:R-:W-:-:S04]  /*14a0*/  IMAD.U32 R6, RZ, RZ, UR4 ;  /* 0x00000004ff067e24 */ /* 0x000fc8000f8e00ff */
[----:B------:R-:W-:-:S04]  /*14b0*/  IMAD R3, R3, 0x8, R6 ;  /* 0x0000000803037824 */ /* 0x000fc800078e0206 */
[----:B------:R2:W3:Y:S01]  /*14c0*/  SYNCS.PHASECHK.TRANS64.TRYWAIT P1, [R3+URZ], R0 ;  /* 0x00000000030075a7 */ /* 0x0004e2000802017f */
[----:B------:R-:W-:Y:S05]  /*14d0*/  @!P0 BRA `(.L_x_19) ;  /* 0x0000000000048947 */ /* 0x000fea0003800000 */
[----:B------:R-:W-:Y:S01]  /*14e0*/  BPT.TRAP 0x1 ;  /* 0x000000040000795c */ /* 0x000fe20000300000 */
.L_x_19:
[----:B---3--:R-:W-:Y:S05]  /*14f0*/  @P1 BRA `(.L_x_20) ;  /* 0x0000000000081947 */ /* 0x008fea0003800000 */
[----:B------:R-:W3:Y:S02]  /*1500*/  SYNCS.PHASECHK.TRANS64.TRYWAIT P1, [R3+URZ], R0 ;  /* 0x00000000030075a7 */ /* 0x000ee4000802017f */
[----:B---3--:R-:W-:Y:S05]  /*1510*/  @!P1 BRA `(.L_x_21) ;  /* 0x000000a800489947 */ /* 0x008fea0003800000 */
.L_x_20:
[----:B------:R-:W-:-:S04]  /*1520*/  UISETP.LT.AND UP0, UPT, UR40, 0x1, UPT ;  /* 0x000000012800788c */ /* 0x000fc8000bf01270 */
[----:B------:R-:W-:-:S06]  /*1530*/  USEL UR4, UR40, 0x1, UP0 ;  /* 0x0000000128047887 */ /* 0x000fcc0008000000 */
[----:B--23--:R-:W-:Y:S01]  /*1540*/  IMAD.U32 R0, RZ, RZ, UR4 ;  /* 0x00000004ff007e24 */ /* 0x00cfe2000f8e00ff */
[----:B------:R-:W-:Y:S05]  /*1550*/  WARPSYNC.ALL ;  /* 0x0000000000007948 */ /* 0x000fea0003800000 */
[----:B------:R-:W-:-:S04]  /*1560*/  IADD3 R0, -R0, UR40, RZ ;  /* 0x0000002800007c10 */ /* 0x000fc8000fffe1ff */
[----:B------:R-:W-:Y:S02]  /*1570*/  ISETP.GE.AND P1, PT, R0, 0x1, PT ;  /* 0x000000010000780c */ /* 0x000fe40003f26270 */
[----:B------:R-:W-:Y:S01]  /*1580*/  R2UR UR4, R6 ;  /* 0x00000000060472ca */ /* 0x000fe200000e0000 */
[----:B------:R-:W-:Y:S01]  /*1590*/  WARPGROUP.ARRIVE ;  /* 0x00000000000079c5 */ /* 0x000fe20000000000 */
[----:B------:R-:W-:Y:S01]  /*15a0*/  UMOV UR9, 0x40000040 ;  /* 0x4000004000097882 */ /* 0x000fe20000000000 */
[----:B------:R-:W-:-:S10]  /*15b0*/  UMOV UR11, 0x40000040 ;  /* 0x40000040000b7882 */ /* 0x000fd40000000000 */
[----:B------:R-:W-:-:S04]  /*15c0*/  UIADD3 UR4, UR4, 0x20100, URZ ;  /* 0x0002010004047890 */ /* 0x000fc8000fffe03f */
[----:B------:R-:W-:-:S04]  /*15d0*/  USHF.R.U32.HI UR4, URZ, 0x4, UR4 ;  /* 0x000000043f047899 */ /* 0x000fc80008011604 */
[----:B------:R-:W-:Y:S02]  /*15e0*/  ULOP3.LUT UR5, UR4, 0x3fff, URZ, 0xc0, !UPT ;  /* 0x00003fff04057892 */ /* 0x000fe4000f8ec03f */
[----:B------:R-:W-:Y:S02]  /*15f0*/  ULOP3.LUT UR4, UR41, 0x10000, URZ, 0xfc, !UPT ;  /* 0x0001000029047892 */ /* 0x000fe4000f8efc3f */
[----:B------:R-:W-:Y:S02]  /*1600*/  ULOP3.LUT UR5, UR5, 0x10000, URZ, 0xfc, !UPT ;  /* 0x0001000005057892 */ /* 0x000fe4000f8efc3f */
[----:B------:R-:W-:Y:S02]  /*1610*/  ULEA UR6, UR39, UR4, 0xb ;  /* 0x0000000427067291 */ /* 0x000fe4000f8e583f */
[----:B------:R-:W-:-:S05]  /*1620*/  ULEA UR7, UR39, UR5, 0xc ;  /* 0x0000000527077291 */ /* 0x000fca000f8e603f */
[----:B------:R-:W-:Y:S02]  /*1630*/  UMOV UR8, UR6 ;  /* 0x0000000600087c82 */ /* 0x000fe40008000000 */
[----:B------:R-:W-:Y:S02]  /*1640*/  UMOV UR10, UR7 ;  /* 0x00000007000a7c82 */ /* 0x000fe40008000000 */
[----:B------:R-:W-:Y:S01]  /*1650*/  HGMMA.64x256x16.F32 R24, gdesc[UR8], RZ, !UPT, gsb0 ;  /* 0x03e00000081879f0 */ /* 0x000fe2000c0008ff */
[----:B------:R-:W-:Y:S02]  /*1660*/  UIADD3 UR8, UR6, 0x2, URZ ;  /* 0x0000000206087890 */ /* 0x000fe4000fffe03f */
[----:B------:R-:W-:Y:S01]  /*1670*/  UIADD3 UR10, UR7, 0x2, URZ ;  /* 0x00000002070a7890 */ /* 0x000fe2000fffe03f */
[----:B------:R-:W-:Y:S01]  /*1680*/  UMOV UR9, 0x40000040 ;  /* 0x4000004000097882 */ /* 0x000fe20000000000 */
[----:B------:R-:W-:Y:S01]  /*1690*/  UMOV UR11, 0x40000040 ;  /* 0x40000040000b7882 */ /* 0x000fe20000000000 */
[----:B------:R-:W-:-:S02]  /*16a0*/  WARPGROUP.DEPBAR.LE gsb0, 0x0 ;  /* 0x00008000000079c5 */ /* 0x000fc40000010000 */
[----:B------:R-:W-:-:S15]  /*16b0*/  WARPGROUP.ARRIVE ;  /* 0x00000000000079c5 */ /* 0x000fde0000000000 */
[----:B------:R-:W-:-:S05]  /*16c0*/  NOP ;  /* 0x0000000000007918 */ /* 0x000fca0000000000 */
[----:B------:R-:W-:Y:S01]  /*16d0*/  HGMMA.64x256x16.F32 R24, gdesc[UR8], R24, gsb0 ;  /* 0x03e00000081879f0 */ /* 0x000fe20008000818 */
[----:B------:R-:W-:Y:S02]  /*16e0*/  UIADD3 UR8, UR6, 0x4, URZ ;  /* 0x0000000406087890 */ /* 0x000fe4000fffe03f */
[----:B------:R-:W-:Y:S01]  /*16f0*/  UIADD3 UR10, UR7, 0x4, URZ ;  /* 0x00000004070a7890 */ /* 0x000fe2000fffe03f */
[----:B------:R-:W-:Y:S01]  /*1700*/  UMOV UR9, 0x40000040 ;  /* 0x4000004000097882 */ /* 0x000fe20000000000 */
[----:B------:R-:W-:Y:S01]  /*1710*/  UMOV UR11, 0x40000040 ;  /* 0x40000040000b7882 */ /* 0x000fe20000000000 */
[----:B------:R-:W-:Y:S02]  /*1720*/  WARPGROUP.DEPBAR.LE gsb0, 0x0 ;  /* 0x00008000000079c5 */ /* 0x000fe40000010000 */
        /* <DEDUP_REMOVED lines=42> */
[----:B------:R-:W-:Y:S03]  /*19d0*/  HGMMA.64x256x16.F32 R24, gdesc[UR8], R24, gsb0 ;  /* 0x03e00000081879f0 */ /* 0x000fe60008000818 */
[----:B------:R-:W-:Y:S02]  /*19e0*/  WARPGROUP.DEPBAR.LE gsb0, 0x0 ;  /* 0x00008000000079c5 */ /* 0x000fe40000010000 */
[----:B------:R-:W-:Y:S05]  /*19f0*/  @!P1 BRA `(.L_x_22) ;  /* 0x0000000400b09947 */ /* 0x000fea0003800000 */
[----:B------:R-:W-:Y:S02]  /*1a00*/  UIADD3 UR6, UR39, 0x1, URZ ;  /* 0x0000000127067890 */ /* 0x000fe4000fffe03f */
[----:B------:R-:W-:Y:S02]  /*1a10*/  IMAD.U32 R3, RZ, RZ, UR39 ;  /* 0x00000027ff037e24 */ /* 0x000fe4000f8e00ff */
[----:B------:R-:W-:-:S04]  /*1a20*/  UISETP.NE.AND UP0, UPT, UR6, 0x4, UPT ;  /* 0x000000040600788c */ /* 0x000fc8000bf05270 */
[----:B------:R-:W-:Y:S02]  /*1a30*/  USEL UR7, URZ, 0x1, UP0 ;  /* 0x000000013f077887 */ /* 0x000fe40008000000 */
[----:B------:R-:W-:Y:S02]  /*1a40*/  USEL UR6, UR6, URZ, UP0 ;  /* 0x0000003f06067287 */ /* 0x000fe40008000000 */
[----:B------:R-:W-:-:S06]  /*1a50*/  ULOP3.LUT UR7, UR38, UR7, URZ, 0x3c, !UPT ;  /* 0x0000000726077292 */ /* 0x000fcc000f8e3c3f */
[----:B------:R-:W-:-:S07]  /*1a60*/  IMAD.U32 R7, RZ, RZ, UR7 ;  /* 0x00000007ff077e24 */ /* 0x000fce000f8e00ff */
.L_x_29:
[----:B------:R-:W-:Y:S05]  /*1a70*/  @!P0 BRA `(.L_x_23) ;  /* 0x0000000000048947 */ /* 0x000fea0003800000 */
[----:B------:R-:W-:Y:S01]  /*1a80*/  BPT.TRAP 0x1 ;  /* 0x000000040000795c */ /* 0x000fe20000300000 */
.L_x_23:
[----:B------:R-:W2:Y:S01]  /*1a90*/  S2UR UR8, SR_CgaCtaId ;  /* 0x00000000000879c3 */ /* 0x000ea20000008800 */
[----:B------:R-:W-:Y:S01]  /*1aa0*/  UMOV UR7, 0x400 ;  /* 0x0000040000077882 */ /* 0x000fe20000000000 */
[----:B01----:R-:W-:Y:S01]  /*1ab0*/  IMAD.U32 R5, RZ, RZ, UR6 ;  /* 0x00000006ff057e24 */ /* 0x003fe2000f8e00ff */
[----:B------:R-:W-:Y:S01]  /*1ac0*/  SHF.L.U32 R4, R7, 0x1f, RZ ;  /* 0x0000001f07047819 */ /* 0x000fe200000006ff */
[----:B--2---:R-:W-:-:S06]  /*1ad0*/  ULEA UR7, UR8, UR7, 0x18 ;  /* 0x0000000708077291 */ /* 0x004fcc000f8ec03f */
[----:B------:R-:W-:-:S04]  /*1ae0*/  IMAD.U32 R6, RZ, RZ, UR7 ;  /* 0x00000007ff067e24 */ /* 0x000fc8000f8e00ff */
[----:B------:R-:W-:-:S04]  /*1af0*/  IMAD R5, R5, 0x8, R6 ;  /* 0x0000000805057824 */ /* 0x000fc800078e0206 */
[----:B------:R0:W1:Y:S01]  /*1b00*/  SYNCS.PHASECHK.TRANS64.TRYWAIT P1, [R5+URZ], R4 ;  /* 0x00000004050075a7 */ /* 0x000062000802017f */
[----:B------:R-:W-:Y:S05]  /*1b10*/  @!P0 BRA `(.L_x_24) ;  /* 0x0000000000048947 */ /* 0x000fea0003800000 */
[----:B------:R-:W-:Y:S01]  /*1b20*/  BPT.TRAP 0x1 ;  /* 0x000000040000795c */ /* 0x000fe20000300000 */
.L_x_24:
[----:B-1----:R-:W-:Y:S05]  /*1b30*/  @P1 BRA `(.L_x_25) ;  /* 0x0000000000081947 */ /* 0x002fea0003800000 */
[----:B------:R-:W1:Y:S02]  /*1b40*/  SYNCS.PHASECHK.TRANS64.TRYWAIT P1, [R5+URZ], R4 ;  /* 0x00000004050075a7 */ /* 0x000e64000802017f */
[----:B-1----:R-:W-:Y:S05]  /*1b50*/  @!P1 BRA `(.L_x_26) ;  /* 0x000000a000cc9947 */ /* 0x002fea0003800000 */
.L_x_25:
[----:B------:R-:W-:Y:S01]  /*1b60*/  ULEA UR7, UR6, UR4, 0xb ;  /* 0x0000000406077291 */ /* 0x000fe2000f8e583f */
[----:B------:R-:W-:Y:S01]  /*1b70*/  WARPGROUP.ARRIVE ;  /* 0x00000000000079c5 */ /* 0x000fe20000000000 */
[----:B------:R-:W-:Y:S01]  /*1b80*/  ULEA UR12, UR6, UR5, 0xc ;  /* 0x00000005060c7291 */ /* 0x000fe2000f8e603f */
[----:B------:R-:W-:Y:S01]  /*1b90*/  UMOV UR9, 0x40000040 ;  /* 0x4000004000097882 */ /* 0x000fe20000000000 */
[----:B------:R-:W-:-:S03]  /*1ba0*/  UMOV UR11, 0x40000040 ;  /* 0x40000040000b7882 */ /* 0x000fc60000000000 */
[----:B------:R-:W-:Y:S02]  /*1bb0*/  UMOV UR8, UR7 ;  /* 0x0000000700087c82 */ /* 0x000fe40008000000 */
[----:B------:R-:W-:Y:S02]  /*1bc0*/  UMOV UR10, UR12 ;  /* 0x0000000c000a7c82 */ /* 0x000fe40008000000 */
[----:B------:R-:W-:Y:S01]  /*1bd0*/  HGMMA.64x256x16.F32 R24, gdesc[UR8], R24, gsb0 ;  /* 0x03e00000081879f0 */ /* 0x000fe20008000818 */
        /* <DEDUP_REMOVED lines=58> */
[----:B------:R-:W-:Y:S01]  /*1f80*/  BPT.TRAP 0x1 ;  /* 0x000000040000795c */ /* 0x000fe20000300000 */
.L_x_27:
[----:B------:R-:W-:-:S13]  /*1f90*/  ISETP.NE.AND P1, PT, R22, RZ, PT ;  /* 0x000000ff1600720c */ /* 0x000fda0003f25270 */
[----:B01----:R-:W-:-:S04]  /*1fa0*/  @P1 IMAD R4, R3, 0x8, R6 ;  /* 0x0000000803041824 */ /* 0x003fc800078e0206 */
[----:B------:R-:W-:-:S05]  /*1fb0*/  @P1 VIADD R5, R4, 0x20 ;  /* 0x0000002004051836 */ /* 0x000fca0000000000 */
[----:B------:R-:W-:-:S04]  /*1fc0*/  @P1 PRMT R5, R152, 0x654, R5 ;  /* 0x0000065498051816 */ /* 0x000fc80000000005 */
[----:B------:R0:W-:Y:S01]  /*1fd0*/  @P1 SYNCS.ARRIVE.TRANS64.RED.A1T0 RZ, [R5+URZ], RZ ;  /* 0x000000ff05ff19a7 */ /* 0x0001e2000810043f */
[----:B------:R-:W-:-:S13]  /*1fe0*/  ISETP.GT.U32.AND P1, PT, R19, 0x1, PT ;  /* 0x000000011300780c */ /* 0x000fda0003f24070 */
[----:B0-----:R-:W-:Y:S05]  /*1ff0*/  @P1 BRA `(.L_x_28) ;  /* 0x0000000000041947 */ /* 0x001fea0003800000 */
[----:B------:R-:W-:Y:S01]  /*2000*/  BPT.TRAP 0x1 ;  /* 0x000000040000795c */ /* 0x000fe20000300000 */
.L_x_28:
[----:B------:R-:W-:Y:S01]  /*2010*/  UIADD3 UR6, UR6, 0x1, URZ ;  /* 0x0000000106067890 */ /* 0x000fe2000fffe03f */
[C---:B------:R-:W-:Y:S01]  /*2020*/  ISETP.GT.AND P2, PT, R0.reuse, 0x1, PT ;  /* 0x000000010000780c */ /* 0x040fe20003f44270 */
[----:B------:R-:W-:Y:S02]  /*2030*/  VIADD R3, R3, 0x1 ;  /* 0x0000000103037836 */ /* 0x000fe40000000000 */
[----:B------:R-:W-:Y:S01]  /*2040*/  UISETP.NE.AND UP0, UPT, UR6, 0x4, UPT ;  /* 0x000000040600788c */ /* 0x000fe2000bf05270 */
[----:B------:R-:W-:Y:S02]  /*2050*/  VIADD R0, R0, 0xffffffff ;  /* 0xffffffff00007836 */ /* 0x000fe40000000000 */
[C---:B------:R-:W-:Y:S01]  /*2060*/  ISETP.NE.AND P1, PT, R3.reuse, 0x4, PT ;  /* 0x000000040300780c */ /* 0x040fe20003f25270 */
[----:B------:R-:W-:Y:S02]  /*2070*/  USEL UR7, URZ, 0x1, UP0 ;  /* 0x000000013f077887 */ /* 0x000fe40008000000 */
[----:B------:R-:W-:Y:S01]  /*2080*/  USEL UR6, UR6, URZ, UP0 ;  /* 0x0000003f06067287 */ /* 0x000fe20008000000 */
[----:B------:R-:W-:-:S03]  /*2090*/  SEL R3, R3, RZ, P1 ;  /* 0x000000ff03037207 */ /* 0x000fc60000800000 */
[----:B------:R-:W-:Y:S01]  /*20a0*/  LOP3.LUT R7, R7, UR7, RZ, 0x3c, !PT ;  /* 0x0000000707077c12 */ /* 0x000fe2000f8e3cff */
[----:B------:R-:W-:Y:S07]  /*20b0*/  @P2 BRA `(.L_x_29) ;  /* 0xfffffff8006c2947 */ /* 0x000fee000383ffff */
.L_x_22:
[----:B------:R-:W2:Y:S02]  /*20c0*/  LDC R0, c[0x0][0x28c] ;  /* 0x0000a300ff007b82 */ /* 0x000ea40000000800 */
[----:B--2---:R-:W-:-:S13]  /*20d0*/  ISETP.GE.AND P1, PT, R0, 0x1, PT ;  /* 0x000000010000780c */ /* 0x004fda0003f26270 */
[----:B------:R-:W-:Y:S05]  /*20e0*/  @!P1 BRA `(.L_x_30) ;  /* 0x0000000000409947 */ /* 0x000fea0003800000 */
[----:B------:R-:W-:Y:S05]  /*20f0*/  @!P0 BRA `(.L_x_31) ;  /* 0x0000000000048947 */ /* 0x000fea0003800000 */
[----:B------:R-:W-:Y:S01]  /*2100*/  BPT.TRAP 0x1 ;  /* 0x000000040000795c */ /* 0x000fe20000300000 */
.L_x_31:
[----:B------:R-:W-:Y:S01]  /*2110*/  ISETP.NE.AND P0, PT, R22, RZ, PT ;  /* 0x000000ff1600720c */ /* 0x000fe20003f05270 */
[----:B------:R-:W-:-:S12]  /*2120*/  UISETP.LT.AND UP1, UPT, UR40, 0x1, UPT ;  /* 0x000000012800788c */ /* 0x000fd8000bf21270 */
[----:B------:R-:W-:-:S05]  /*2130*/  VOTEU.ANY UP0, P0 ;  /* 0x00000000003f7886 */ /* 0x000fca0000000100 */
[----:B------:R-:W-:-:S04]  /*2140*/  @UP0 USEL UR4, UR40, 0x1, UP1 ;  /* 0x0000000128040887 */ /* 0x000fc80008800000 */
[----:B------:R-:W-:-:S06]  /*2150*/  @UP0 UIADD3 UR4, UR39, UR40, -UR4 ;  /* 0x0000002827040290 */ /* 0x000fcc000fffe804 */
[----:B------:R-:W-:-:S04]  /*2160*/  IMAD.U32 R0, RZ, RZ, UR4 ;  /* 0x00000004ff007e24 */ /* 0x000fc8000f8e00ff */
[----:B------:R-:W-:-:S05]  /*2170*/  @P0 IMAD.SHL.U32 R0, R0, 0x8, RZ ;  /* 0x0000000800000824 */ /* 0x000fca00078e00ff */
[----:B------:R-:W-:-:S04]  /*2180*/  @P0 LOP3.LUT R0, R0, 0x18, RZ, 0xc0, !PT ;  /* 0x0000001800000812 */ /* 0x000fc800078ec0ff */
[----:B------:R-:W-:-:S04]  /*2190*/  @P0 IADD3 R3, R6, 0x20, R0 ;  /* 0x0000002006030810 */ /* 0x000fc80007ffe000 */
[----:B------:R-:W-:-:S04]  /*21a0*/  @P0 PRMT R3, R152, 0x654, R3 ;  /* 0x0000065498030816 */ /* 0x000fc80000000003 */
[----:B------:R2:W-:Y:S01]  /*21b0*/  @P0 SYNCS.ARRIVE.TRANS64.RED.A1T0 RZ, [R3+URZ], RZ ;  /* 0x000000ff03ff09a7 */ /* 0x0005e2000810043f */
[----:B------:R-:W-:-:S13]  /*21c0*/  ISETP.GT.U32.AND P0, PT, R19, 0x1, PT ;  /* 0x000000011300780c */ /* 0x000fda0003f04070 */
[----:B--2---:R-:W-:Y:S05]  /*21d0*/  @P0 BRA `(.L_x_30) ;  /* 0x0000000000040947 */ /* 0x004fea0003800000 */
[----:B------:R-:W-:Y:S01]  /*21e0*/  BPT.TRAP 0x1 ;  /* 0x000000040000795c */ /* 0x000fe20000300000 */
.L_x_30:
[----:B------:R-:W2:Y:S01]  /*21f0*/  LDC R6, c[0x0][0x288] ;  /* 0x0000a200ff067b82 */ /* 0x000ea20000000800 */
[--C-:B------:R-:W-:Y:S01]  /*2200*/  SHF.R.U32.HI R0, RZ, 0x2, R18.reuse ;  /* 0x00000002ff007819 */ /* 0x100fe20000011612 */
[----:B------:R-:W-:Y:S01]  /*2210*/  UIADD3 UR39, UR40, UR39, URZ ;  /* 0x0000002728277290 */ /* 0x000fe2000fffe03f */
[----:B01----:R-:W-:Y:S01]  /*2220*/  SHF.R.U32.HI R5, RZ, 0x7, R18 ;  /* 0x00000007ff057819 */ /* 0x003fe20000011612 */
[----:B------:R-:W-:Y:S01]  /*2230*/  ULDC UR8, c[0x0][0x284] ;  /* 0x0000a10000087ab9 */ /* 0x000fe20000000800 */
[----:B------:R-:W-:Y:S01]  /*2240*/  LOP3.LUT R4, R18, 0x60, RZ, 0xc0, !PT ;  /* 0x0000006012047812 */ /* 0x000fe200078ec0ff */
[----:B------:R-:W-:Y:S01]  /*2250*/  USHF.R.U32.HI UR4, URZ, 0x2, UR39 ;  /* 0x000000023f047899 */ /* 0x000fe20008011627 */
[----:B------:R-:W-:Y:S01]  /*2260*/  LOP3.LUT R3, R0, 0x7, RZ, 0xc0, !PT ;  /* 0x0000000700037812 */ /* 0x000fe200078ec0ff */
[----:B------:R-:W-:Y:S01]  /*2270*/  UISETP.GT.U32.AND UP1, UPT, UR39, 0x3, UPT ;  /* 0x000000032700788c */ /* 0x000fe2000bf24070 */
[----:B------:R-:W-:Y:S01]  /*2280*/  LOP3.LUT R0, R5, 0x1, RZ, 0xc0, !PT ;  /* 0x0000000105007812 */ /* 0x000fe200078ec0ff */
[----:B------:R-:W-:Y:S01]  /*2290*/  ULOP3.LUT UR4, UR4, 0x1, URZ, 0xc0, !UPT ;  /* 0x0000000104047892 */ /* 0x000fe2000f8ec03f */
[----:B------:R-:W-:Y:S01]  /*22a0*/  SHF.R.U32.HI R10, RZ, 0x1, R4 ;  /* 0x00000001ff0a7819 */ /* 0x000fe20000011604 */
[----:B------:R-:W-:Y:S01]  /*22b0*/  IMAD.SHL.U32 R4, R18, 0x2, RZ ;  /* 0x0000000212047824 */ /* 0x000fe200078e00ff */
[----:B------:R-:W-:Y:S01]  /*22c0*/  SHF.R.S32.HI R21, RZ, 0x1f, R23 ;  /* 0x0000001fff157819 */ /* 0x000fe20000011417 */
[----:B------:R-:W-:Y:S01]  /*22d0*/  IMAD.SHL.U32 R8, R0, 0x40, RZ ;  /* 0x0000004000087824 */ /* 0x000fe200078e00ff */
[--C-:B------:R-:W-:Y:S01]  /*22e0*/  IADD3 R5, RZ, -R10, -R3.reuse ;  /* 0x8000000aff057210 */ /* 0x100fe20007ffe803 */
[----:B------:R-:W-:Y:S01]  /*22f0*/  UISETP.NE.U32.AND UP0, UPT, UR4, 0x1, UPT ;  /* 0x000000010400788c */ /* 0x000fe2000bf05070 */
[----:B------:R-:W-:Y:S01]  /*2300*/  LOP3.LUT R4, R4, 0x6, RZ, 0xc0, !PT ;  /* 0x0000000604047812 */ /* 0x000fe200078ec0ff */
[----:B------:R-:W-:Y:S01]  /*2310*/  ULDC.64 UR6, c[0x0][0x5d0] ;  /* 0x0001740000067ab9 */ /* 0x000fe20000000a00 */
[----:B------:R-:W-:Y:S01]  /*2320*/  LOP3.LUT R3, R8, 0x40, R3, 0xe2, !PT ;  /* 0x0000004008037812 */ /* 0x000fe200078ee203 */
[----:B------:R-:W-:Y:S01]  /*2330*/  IMAD R11, R0, -0x40, R5 ;  /* 0xffffffc0000b7824 */ /* 0x000fe200078e0205 */
[----:B------:R-:W-:Y:S01]  /*2340*/  LOP3.LUT R0, R18, 0x3, RZ, 0xc0, !PT ;  /* 0x0000000312007812 */ /* 0x000fe200078ec0ff */
[----:B------:R-:W-:Y:S01]  /*2350*/  UISETP.LT.U32.AND UP1, UPT, UR40, 0x4, UP1 ;  /* 0x000000042800788c */ /* 0x000fe20008f21070 */
[----:B------:R-:W-:Y:S01]  /*2360*/  PRMT R8, R4, 0x6540, R153 ;  /* 0x0000654004087816 */ /* 0x000fe20000000099 */
[----:B------:R-:W-:Y:S01]  /*2370*/  IMAD.SHL.U32 R153, R153, 0x100, RZ ;  /* 0x0000010099997824 */ /* 0x000fe200078e00ff */
[----:B------:R-:W-:Y:S01]  /*2380*/  UISETP.GT.U32.AND UP0, UPT, UR40, 0x3, !UP0 ;  /* 0x000000032800788c */ /* 0x000fe2000c704070 */
[----:B--2---:R-:W-:Y:S01]  /*2390*/  IMAD R12, R0, -0x2, R6 ;  /* 0xfffffffe000c7824 */ /* 0x004fe200078e0206 */
[----:B------:R-:W-:Y:S01]  /*23a0*/  SHF.R.S32.HI R9, RZ, 0x1f, R8 ;  /* 0x0000001fff097819 */ /* 0x000fe20000011408 */
[C---:B------:R-:W-:Y:S01]  /*23b0*/  IMAD.SHL.U32 R0, R154.reuse, 0x80, RZ ;  /* 0x000000809a007824 */ /* 0x040fe200078e00ff */
[----:B------:R-:W-:Y:S01]  /*23c0*/  ISETP.GE.AND P0, PT, R153, R6, PT ;  /* 0x000000069900720c */ /* 0x000fe20003f06270 */
[----:B------:R-:W-:Y:S01]  /*23d0*/  IMAD R4, R21, UR6, RZ ;  /* 0x0000000615047c24 */ /* 0x000fe2000f8e02ff */
[----:B------:R-:W-:Y:S01]  /*23e0*/  USEL UR5, URZ, 0x1, !UP1 ;  /* 0x000000013f057887 */ /* 0x000fe2000c800000 */
[----:B------:R-:W-:Y:S01]  /*23f0*/  IMAD.WIDE R6, R154, 0x80, RZ ;  /* 0x000000809a067825 */ /* 0x000fe200078e02ff */
[C---:B------:R-:W-:Y:S01]  /*2400*/  ISETP.GE.OR P0, PT, R0.reuse, UR8, P0 ;  /* 0x0000000800007c0c */ /* 0x040fe20008706670 */
[----:B------:R-:W-:Y:S01]  /*2410*/  USEL UR4, URZ, 0x1, !UP0 ;  /* 0x000000013f047887 */ /* 0x000fe2000c000000 */
[----:B------:R-:W-:Y:S01]  /*2420*/  IADD3 R0, -R0, UR8, R11 ;  /* 0x0000000800007c10 */ /* 0x000fe2000fffe10b */
[C---:B------:R-:W-:Y:S01]  /*2430*/  IMAD R13, R23.reuse, UR7, R4 ;  /* 0x00000007170d7c24 */ /* 0x040fe2000f8e0204 */
[----:B------:R-:W-:Y:S01]  /*2440*/  ULOP3.LUT UR39, UR39, 0x3, URZ, 0xc0, !UPT ;  /* 0x0000000327277892 */ /* 0x000fe2000f8ec03f */
[----:B------:R-:W-:Y:S01]  /*2450*/  IMAD.WIDE.U32 R4, R23, UR6, R8 ;  /* 0x0000000617047c25 */ /* 0x000fe2000f8e0008 */
[----:B------:R-:W-:Y:S01]  /*2460*/  ULOP3.LUT UR38, UR4, UR38, UR5, 0x96, !UPT ;  /* 0x0000002604267292 */ /* 0x000fe2000f8e9605 */
[----:B------:R-:W-:-:S02]  /*2470*/  LOP3.LUT R169, R6, R3, R10, 0xfe, !PT ;  /* 0x0000000306a97212 */ /* 0x000fc400078efe0a */
[----:B------:R-:W-:Y:S02]  /*2480*/  IMAD.IADD R5, R5, 0x1, R13 ;  /* 0x0000000105057824 */ /* 0x000fe400078e020d */
[----:B------:R-:W-:Y:S02]  /*2490*/  IMAD.IADD R3, R12, 0x1, -R153 ;  /* 0x000000010c037824 */ /* 0x000fe400078e0a99 */
[----:B------:R-:W-:Y:S01]  /*24a0*/  IMAD.MOV.U32 R154, RZ, RZ, -0x1 ;  /* 0xffffffffff9a7424 */ /* 0x000fe200078e00ff */
[----:B------:R-:W-:Y:S06]  /*24b0*/  @P0 BRA `(.L_x_32) ;  /* 0x0000007800dc0947 */ /* 0x000fec0003800000 */
[----:B------:R-:W0:Y:S01]  /*24c0*/  LDC.64 R10, c[0x0][0x5c8] ;  /* 0x00017200ff0a7b82 */ /* 0x000e220000000a00 */
[----:B-----5:R-:W-:Y:S01]  /*24d0*/  FSETP.NEU.AND P0, PT, R156, RZ, PT ;  /* 0x000000ff9c00720b */ /* 0x020fe20003f0d000 */
[----:B------:R-:W-:Y:S01]  /*24e0*/  BSSY B0, `(.L_x_32) ;  /* 0x00007b4000007945 */ /* 0x000fe20003800000 */
[----:B------:R-:W-:-:S04]  /*24f0*/  ISETP.GT.AND P2, PT, R3, RZ, PT ;  /* 0x000000ff0300720c */ /* 0x000fc80003f44270 */
[----:B------:R-:W-:Y:S01]  /*2500*/  ISETP.GT.AND P1, PT, R0, RZ, P2 ;  /* 0x000000ff0000720c */ /* 0x000fe20001724270 */
[-C--:B0-----:R-:W-:Y:S02]  /*2510*/  IMAD R12, R7, R10.reuse, RZ ;  /* 0x0000000a070c7224 */ /* 0x081fe400078e02ff */
[----:B------:R-:W-:-:S04]  /*2520*/  IMAD.WIDE.U32 R160, R169, R10, R4 ;  /* 0x0000000aa9a07225 */ /* 0x000fc800078e0004 */
[----:B------:R-:W-:-:S04]  /*2530*/  IMAD R5, R169, R11, R12 ;  /* 0x0000000ba9057224 */ /* 0x000fc800078e020c */
[----:B------:R-:W-:Y:S01]  /*2540*/  IMAD.IADD R153, R161, 0x1, R5 ;  /* 0x00000001a1997824 */ /* 0x000fe200078e0205 */
[----:B------:R-:W-:Y:S06]  /*2550*/  @!P0 BRA `(.L_x_33) ;  /* 0x0000005400988947 */ /* 0x000fec0003800000 */
[----:B------:R-:W0:Y:S01]  /*2560*/  LDC.64 R14, c[0x0][0x5b8] ;  /* 0x00016e00ff0e7b82 */ /* 0x000e220000000a00 */
[----:B------:R-:W-:-:S07]  /*2570*/  ULDC.64 UR4, c[0x0][0x5c0] ;  /* 0x0001700000047ab9 */ /* 0x000fce0000000a00 */
[----:B------:R-:W1:Y:S08]  /*2580*/  LDC.64 R166, c[0x0][0x5b0] ;  /* 0x00016c00ffa67b82 */ /* 0x000e700000000a00 */
[----:B------:R-:W2:Y:S01]  /*2590*/  LDC.64 R12, c[0x0][0x5a8] ;  /* 0x00016a00ff0c7b82 */ /* 0x000ea20000000a00 */
[-C--:B0-----:R-:W-:Y:S02]  /*25a0*/  IMAD R4, R21, R14.reuse, RZ ;  /* 0x0000000e15047224 */ /* 0x081fe400078e02ff */
[----:B------:R-:W-:-:S04]  /*25b0*/  IMAD.WIDE.U32 R162, R23, R14, R8 ;  /* 0x0000000e17a27225 */ /* 0x000fc800078e0008 */
[----:B------:R-:W-:Y:S02]  /*25c0*/  IMAD R161, R23, R15, R4 ;  /* 0x0000000f17a17224 */ /* 0x000fe400078e0204 */
[-C--:B-1----:R-:W-:Y:S02]  /*25d0*/  IMAD R6, R7, R166.reuse, RZ ;  /* 0x000000a607067224 */ /* 0x082fe400078e02ff */
[----:B------:R-:W-:Y:S02]  /*25e0*/  IMAD.IADD R21, R163, 0x1, R161 ;  /* 0x00000001a3157824 */ /* 0x000fe400078e02a1 */
[----:B------:R-:W-:Y:S02]  /*25f0*/  IMAD.MOV.U32 R20, RZ, RZ, R162 ;  /* 0x000000ffff147224 */ /* 0x000fe400078e00a2 */
[C---:B------:R-:W-:Y:S02]  /*2600*/  IMAD R165, R169.reuse, R167, R6 ;  /* 0x000000a7a9a57224 */ /* 0x040fe400078e0206 */
[----:B------:R-:W-:-:S04]  /*2610*/  IMAD.WIDE.U32 R4, R169, R166, R20 ;  /* 0x000000a6a9047225 */ /* 0x000fc800078e0014 */
[----:B------:R-:W-:Y:S01]  /*2620*/  IMAD.IADD R5, R5, 0x1, R165 ;  /* 0x0000000105057824 */ /* 0x000fe200078e02a5 */
[----:B--2---:R-:W-:-:S04]  /*2630*/  LEA R6, P0, R4, R12, 0x1 ;  /* 0x0000000c04067211 */ /* 0x004fc800078008ff */
[----:B------:R-:W-:-:S05]  /*2640*/  LEA.HI.X R7, R4, R13, R5, 0x1, P0 ;  /* 0x0000000d04077211 */ /* 0x000fca00000f0c05 */
[----:B------:R0:W2:Y:S01]  /*2650*/  @P1 LDG.E.LTC128B.U16 R15, desc[UR36][R6.64] ;  /* 0x00000024060f1981 */ /* 0x0000a2000c1e1520 */
[----:B------:R-:W-:Y:S01]  /*2660*/  LEA R4, P0, R160, UR4, 0x1 ;  /* 0x00000004a0047c11 */ /* 0x000fe2000f8008ff */
[----:B------:R-:W-:Y:S01]  /*2670*/  IMAD.WIDE.U32 R158, R169, R166, R8 ;  /* 0x000000a6a99e7225 */ /* 0x000fe200078e0008 */
[----:B------:R-:W-:Y:S03]  /*2680*/  BSSY B1, `(.L_x_34) ;  /* 0x0000012000017945 */ /* 0x000fe60003800000 */
[----:B------:R-:W-:Y:S02]  /*2690*/  IMAD.IADD R159, R165, 0x1, R159 ;  /* 0x00000001a59f7824 */ /* 0x000fe400078e029f */
[----:B------:R-:W-:-:S04]  /*26a0*/  IMAD.WIDE.U32 R158, R23, R14, R158 ;  /* 0x0000000e179e7225 */ /* 0x000fc800078e009e */
[----:B0-----:R-:W-:Y:S01]  /*26b0*/  IMAD.IADD R7, R161, 0x1, R159 ;  /* 0x00000001a1077824 */ /* 0x001fe200078e029f */
[----:B------:R-:W-:Y:S02]  /*26c0*/  LEA R6, P4, R158, R12, 0x1 ;  /* 0x0000000c9e067211 */ /* 0x000fe400078808ff */
[----:B------:R-:W-:Y:S02]  /*26d0*/  SHF.L.U64.HI R159, R166, 0x3, R167 ;  /* 0x00000003a69f7819 */ /* 0x000fe400000102a7 */
[----:B------:R-:W-:Y:S01]  /*26e0*/  LEA.HI.X R7, R158, R13, R7, 0x1, P4 ;  /* 0x0000000d9e077211 */ /* 0x000fe200020f0c07 */
[----:B------:R-:W-:Y:S02]  /*26f0*/  IMAD.SHL.U32 R158, R166, 0x8, RZ ;  /* 0x00000008a69e7824 */ /* 0x000fe400078e00ff */
[----:B--2---:R-:W-:-:S05]  /*2700*/  HADD2.F32 R5, -RZ, R15.H0_H0 ;  /* 0x2000000fff057230 */ /* 0x004fca0000004100 */
[----:B------:R-:W-:-:S04]  /*2710*/  FMUL R5, R5, R156 ;  /* 0x0000009c05057220 */ /* 0x000fc80000400000 */
[----:B------:R-:W-:Y:S01]  /*2720*/  FFMA R24, R24, R155, R5 ;  /* 0x0000009b18187223 */ /* 0x000fe20000000005 */
[----:B------:R-:W-:Y:S02]  /*2730*/  LEA.HI.X R5, R160, UR5, R153, 0x1, P0 ;  /* 0x00000005a0057c11 */ /* 0x000fe400080f0c99 */
[----:B------:R-:W-:Y:S02]  /*2740*/  ISETP.GT.AND P0, PT, R3, 0x1, PT ;  /* 0x000000010300780c */ /* 0x000fe40003f04270 */
[----:B------:R-:W-:Y:S02]  /*2750*/  F2FP.F16.F32.PACK_AB R24, RZ, R24 ;  /* 0x00000018ff18723e */ /* 0x000fe400000000ff */
[----:B------:R-:W-:-:S03]  /*2760*/  ISETP.GT.AND P3, PT, R0, RZ, P0 ;  /* 0x000000ff0000720c */ /* 0x000fc60000764270 */
[----:B------:R0:W-:Y:S10]  /*2770*/  @P1 STG.E.U16 desc[UR36][R4.64], R24 ;  /* 0x0000001804001986 */ /* 0x0001f4000c101524 */
[----:B------:R-:W-:Y:S05]  /*2780*/  @!P3 BRA `(.L_x_35) ;  /* 0x000000000004b947 */ /* 0x000fea0003800000 */
[----:B------:R1:W5:Y:S02]  /*2790*/  LDG.E.LTC128B.U16 R15, desc[UR36][R6.64+0x2] ;  /* 0x00000224060f7981 */ /* 0x000364000c1e1520 */
.L_x_35:
[----:B------:R-:W-:Y:S05]  /*27a0*/  BSYNC B1 ;  /* 0x0000000000017941 */ /* 0x000fea0003800000 */
.L_x_34:
[----:B-----5:R-:W-:Y:S01]  /*27b0*/  HADD2.F32 R153, -RZ, R15.H0_H0 ;  /* 0x2000000fff997230 */ /* 0x020fe20000004100 */
[----:B------:R-:W-:Y:S01]  /*27c0*/  ISETP.GT.AND P2, PT, R0, 0x8, P2 ;  /* 0x000000080000780c */ /* 0x000fe20001744270 */
[----:B------:R-:W-:Y:S01]  /*27d0*/  IMAD.WIDE.U32 R158, R169, R166, R158 ;  /* 0x000000a6a99e7225 */ /* 0x000fe200078e009e */
[----:B0-----:R-:W-:-:S03]  /*27e0*/  PRMT R24, R15, 0x7610, R24 ;  /* 0x000076100f187816 */ /* 0x001fc60000000018 */
[----:B------:R-:W-:Y:S01]  /*27f0*/  FMUL R20, R153, R156 ;  /* 0x0000009c99147220 */ /* 0x000fe20000400000 */
[----:B------:R-:W-:Y:S01]  /*2800*/  IMAD.IADD R165, R165, 0x1, R159 ;  /* 0x00000001a5a57824 */ /* 0x000fe200078e029f */
[----:B------:R-:W-:Y:S02]  /*2810*/  IADD3 R162, P1, R162, R158, RZ ;  /* 0x0000009ea2a27210 */ /* 0x000fe40007f3e0ff */
[----:B------:R-:W-:-:S03]  /*2820*/  FFMA R25, R25, R155, R20 ;  /* 0x0000009b19197223 */ /* 0x000fc60000000014 */
[----:B------:R-:W-:Y:S01]  /*2830*/  IMAD.X R21, R165, 0x1, R21, P1 ;  /* 0x00000001a5157824 */ /* 0x000fe200008e0615 */
[C---:B------:R-:W-:Y:S02]  /*2840*/  LEA R20, P1, R162.reuse, R12, 0x1 ;  /* 0x0000000ca2147211 */ /* 0x040fe400078208ff */
[----:B------:R-:W-:Y:S02]  /*2850*/  F2FP.F16.F32.PACK_AB R25, RZ, R25 ;  /* 0x00000019ff19723e */ /* 0x000fe400000000ff */
[----:B------:R-:W-:Y:S02]  /*2860*/  LEA.HI.X R21, R162, R13, R21, 0x1, P1 ;  /* 0x0000000da2157211 */ /* 0x000fe400008f0c15 */
[----:B------:R-:W-:-:S05]  /*2870*/  PRMT R153, R25, 0x7610, R153 ;  /* 0x0000761019997816 */ /* 0x000fca0000000099 */
[----:B------:R0:W-:Y:S04]  /*2880*/  @P3 STG.E.U16 desc[UR36][R4.64+0x2], R153 ;  /* 0x0000029904003986 */ /* 0x0001e8000c101524 */
[----:B------:R-:W2:Y:S01]  /*2890*/  @P2 LDG.E.LTC128B.U16 R24, desc[UR36][R20.64] ;  /* 0x0000002414182981 */ /* 0x000ea2000c1e1520 */
[----:B------:R-:W-:Y:S01]  /*28a0*/  IADD3 R8, P1, R8, R158, RZ ;  /* 0x0000009e08087210 */ /* 0x000fe20007f3e0ff */
[----:B------:R-:W-:Y:S01]  /*28b0*/  BSSY B1, `(.L_x_36) ;  /* 0x0000011000017945 */ /* 0x000fe20003800000 */
[----:B------:R-:W-:Y:S02]  /*28c0*/  SHF.L.U64.HI R11, R10, 0x4, R11 ;  /* 0x000000040a0b7819 */ /* 0x000fe4000001020b */
[----:B------:R-:W-:Y:S01]  /*28d0*/  ISETP.GT.AND P0, PT, R0, 0x8, P0 ;  /* 0x000000080000780c */ /* 0x000fe20000704270 */
[----:B------:R-:W-:Y:S01]  /*28e0*/  IMAD.X R9, R9, 0x1, R165, P1 ;  /* 0x0000000109097824 */ /* 0x000fe200008e06a5 */
[----:B------:R-:W-:-:S05]  /*28f0*/  LEA R10, P1, R10, R4, 0x4 ;  /* 0x000000040a0a7211 */ /* 0x000fca00078220ff */
[----:B------:R-:W-:Y:S02]  /*2900*/  IMAD.X R11, R11, 0x1, R5, P1 ;  /* 0x000000010b0b7824 */ /* 0x000fe400008e0605 */
[----:B--2---:R-:W-:-:S05]  /*2910*/  HADD2.F32 R15, -RZ, R24.H0_H0 ;  /* 0x20000018ff0f7230 */ /* 0x004fca0000004100 */
[----:B------:R-:W-:Y:S01]  /*2920*/  FMUL R25, R15, R156 ;  /* 0x0000009c0f197220 */ /* 0x000fe20000400000 */
[----:B------:R-:W-:-:S04]  /*2930*/  IMAD.WIDE.U32 R14, R23, R14, R8 ;  /* 0x0000000e170e7225 */ /* 0x000fc800078e0008 */
[----:B------:R-:W-:Y:S01]  /*2940*/  FFMA R25, R26, R155, R25 ;  /* 0x0000009b1a197223 */ /* 0x000fe20000000019 */
[----:B------:R-:W-:Y:S01]  /*2950*/  IMAD.IADD R9, R161, 0x1, R15 ;  /* 0x00000001a1097824 */ /* 0x000fe200078e020f */
[----:B------:R-:W-:-:S03]  /*2960*/  LEA R8, P3, R14, R12, 0x1 ;  /* 0x0000000c0e087211 */ /* 0x000fc600078608ff */
[----:B------:R-:W-:Y:S02]  /*2970*/  F2FP.F16.F32.PACK_AB R25, RZ, R25 ;  /* 0x00000019ff19723e */ /* 0x000fe400000000ff */
[----:B------:R-:W-:-:S03]  /*2980*/  LEA.HI.X R9, R14, R13, R9, 0x1, P3 ;  /* 0x0000000d0e097211 */ /* 0x000fc600018f0c09 */
[----:B------:R0:W-:Y:S01]  /*2990*/  @P2 STG.E.U16 desc[UR36][R10.64], R25 ;  /* 0x000000190a002986 */ /* 0x0001e2000c101524 */
[----:B------:R-:W-:Y:S05]  /*29a0*/  @!P0 BRA `(.L_x_37) ;  /* 0x0000000000048947 */ /* 0x000fea0003800000 */
[----:B------:R2:W5:Y:S02]  /*29b0*/  LDG.E.LTC128B.U16 R24, desc[UR36][R8.64+0x2] ;  /* 0x0000022408187981 */ /* 0x000564000c1e1520 */
.L_x_37:
[----:B------:R-:W-:Y:S05]  /*29c0*/  BSYNC B1 ;  /* 0x0000000000017941 */ /* 0x000fea0003800000 */
.L_x_36:
[----:B-----5:R-:W-:Y:S01]  /*29d0*/  HADD2.F32 R13, -RZ, R24.H0_H0 ;  /* 0x20000018ff0d7230 */ /* 0x020fe20000004100 */
[----:B------:R-:W-:Y:S01]  /*29e0*/  ISETP.GT.AND P1, PT, R3, 0x8, PT ;  /* 0x000000080300780c */ /* 0x000fe20003f24270 */
[----:B------:R-:W-:Y:S03]  /*29f0*/  BSSY B1, `(.L_x_38) ;  /* 0x0000008000017945 */ /* 0x000fe60003800000 */
[----:B------:R-:W-:Y:S01]  /*2a00*/  FMUL R12, R13, R156 ;  /* 0x0000009c0d0c7220 */ /* 0x000fe20000400000 */
[----:B------:R-:W-:-:S03]  /*2a10*/  ISETP.GT.AND P2, PT, R0, RZ, P1 ;  /* 0x000000ff0000720c */ /* 0x000fc60000f44270 */
[----:B------:R-:W-:-:S05]  /*2a20*/  FFMA R12, R27, R155, R12 ;  /* 0x0000009b1b0c7223 */ /* 0x000fca000000000c */
[----:B------:R-:W-:-:S05]  /*2a30*/  F2FP.F16.F32.PACK_AB R12, RZ, R12 ;  /* 0x0000000cff0c723e */ /* 0x000fca00000000ff */
[----:B------:R3:W-:Y:S01]  /*2a40*/  @P0 STG.E.U16 desc[UR36][R10.64+0x2], R12 ;  /* 0x0000020c0a000986 */ /* 0x0007e2000c101524 */
[----:B------:R-:W-:Y:S05]  /*2a50*/  @!P2 BRA `(.L_x_39) ;  /* 0x000000000004a947 */ /* 0x000fea0003800000 */
[----:B------:R4:W5:Y:S02]  /*2a60*/  LDG.E.LTC128B.U16 R24, desc[UR36][R6.64+0x10] ;  /* 0x0000102406187981 */ /* 0x000964000c1e1520 */
.L_x_39:
[----:B------:R-:W-:Y:S05]  /*2a70*/  BSYNC B1 ;  /* 0x0000000000017941 */ /* 0x000fea0003800000 */
.L_x_38:
        /* <DEDUP_REMOVED lines=10> */
.L_x_41:
[----:B------:R-:W-:Y:S05]  /*2b20*/  BSYNC B1 ;  /* 0x0000000000017941 */ /* 0x000fea0003800000 */
.L_x_40:
[----:B0----5:R-:W-:Y:S01]  /*2b30*/  HADD2.F32 R13, -RZ, R24.H0_H0 ;  /* 0x20000018ff0d7230 */ /* 0x021fe20000004100 */
[----:B------:R-:W-:Y:S01]  /*2b40*/  ISETP.GT.AND P1, PT, R0, 0x8, P1 ;  /* 0x000000080000780c */ /* 0x000fe20000f24270 */
[----:B------:R-:W-:Y:S03]  /*2b50*/  BSSY B1, `(.L_x_42) ;  /* 0x0000007000017945 */ /* 0x000fe60003800000 */
[----:B---3--:R-:W-:-:S04]  /*2b60*/  FMUL R12, R13, R156 ;  /* 0x0000009c0d0c7220 */ /* 0x008fc80000400000 */
[----:B------:R-:W-:-:S05]  /*2b70*/  FFMA R12, R29, R155, R12 ;  /* 0x0000009b1d0c7223 */ /* 0x000fca000000000c */
[----:B------:R-:W-:-:S05]  /*2b80*/  F2FP.F16.F32.PACK_AB R12, RZ, R12 ;  /* 0x0000000cff0c723e */ /* 0x000fca00000000ff */
[----:B------:R0:W-:Y:S01]  /*2b90*/  @P3 STG.E.U16 desc[UR36][R4.64+0x12], R12 ;  /* 0x0000120c04003986 */ /* 0x0001e2000c101524 */
[----:B------:R-:W-:Y:S05]  /*2ba0*/  @!P1 BRA `(.L_x_43) ;  /* 0x0000000000049947 */ /* 0x000fea0003800000 */
[----:B------:R3:W5:Y:S02]  /*2bb0*/  LDG.E.LTC128B.U16 R24, desc[UR36][R8.64+0x10] ;  /* 0x0000102408187981 */ /* 0x000764000c1e1520 */
.L_x_43:
[----:B------:R-:W-:Y:S05]  /*2bc0*/  BSYNC B1 ;  /* 0x0000000000017941 */ /* 0x000fea0003800000 */
.L_x_42:
[----:B-----5:R-:W-:Y:S01]  /*2bd0*/  HADD2.F32 R13, -RZ, R24.H0_H0 ;  /* 0x20000018ff0d7230 */ /* 0x020fe20000004100 */
[----:B------:R-:W-:Y:S01]  /*2be0*/  ISETP.GT.AND P0, PT, R0, 0x8, P0 ;  /* 0x000000080000780c */ /* 0x000fe20000704270 */
[----:B------:R-:W-:Y:S03]  /*2bf0*/  BSSY B1, `(.L_x_44) ;  /* 0x0000007000017945 */ /* 0x000fe60003800000 */
[----:B------:R-:W-:-:S04]  /*2c00*/  FMUL R13, R13, R156 ;  /* 0x0000009c0d0d7220 */ /* 0x000fc80000400000 */
[----:B------:R-:W-:-:S05]  /*2c10*/  FFMA R13, R30, R155, R13 ;  /* 0x0000009b1e0d7223 */ /* 0x000fca000000000d */
[----:B------:R-:W-:-:S05]  /*2c20*/  F2FP.F16.F32.PACK_AB R13, RZ, R13 ;  /* 0x0000000dff0d723e */ /* 0x000fca00000000ff */
[----:B------:R0:W-:Y:S01]  /*2c30*/  @P1 STG.E.U16 desc[UR36][R10.64+0x10], R13 ;  /* 0x0000100d0a001986 */ /* 0x0001e2000c101524 */
[----:B------:R-:W-:Y:S05]  /*2c40*/  @!P0 BRA `(.L_x_45) ;  /* 0x0000000000048947 */ /* 0x000fea0003800000 */
[----:B------:R0:W5:Y:S02]  /*2c50*/  LDG.E.LTC128B.U16 R24, desc[UR36][R8.64+0x12] ;  /* 0x0000122408187981 */ /* 0x000164000c1e1520 */
.L_x_45:
[----:B------:R-:W-:Y:S05]  /*2c60*/  BSYNC B1 ;  /* 0x0000000000017941 */ /* 0x000fea0003800000 */
.L_x_44:
[----:B0----5:R-:W-:Y:S01]  /*2c70*/  HADD2.F32 R13, -RZ, R24.H0_H0 ;  /* 0x20000018ff0d7230 */ /* 0x021fe20000004100 */
        /* <DEDUP_REMOVED lines=9> */
.L_x_47:
[----:B------:R-:W-:Y:S05]  /*2d10*/  BSYNC B1 ;  /* 0x0000000000017941 */ /* 0x000fea0003800000 */
.L_x_46:
        /* <DEDUP_REMOVED lines=10> */
.L_x_49:
[----:B------:R-:W-:Y:S05]  /*2dc0*/  BSYNC B1 ;  /* 0x0000000000017941 */ /* 0x000fea0003800000 */
.L_x_48:
[----:B0----5:R-:W-:Y:S01]  /*2dd0*/  HADD2.F32 R13, -RZ, R24.H0_H0 ;  /* 0x20000018ff0d7230 */ /* 0x021fe20000004100 */
        /* <DEDUP_REMOVED lines=8> */
.L_x_51:
[----:B------:R-:W-:Y:S05]  /*2e60*/  BSYNC B1 ;  /* 0x0000000000017941 */ /* 0x000fea0003800000 */
.L_x_50:
        /* <DEDUP_REMOVED lines=9> */
.L_x_53:
[----:B------:R-:W-:Y:S05]  /*2f00*/  BSYNC B1 ;  /* 0x0000000000017941 */ /* 0x000fea0003800000 */
.L_x_52:
        /* <DEDUP_REMOVED lines=10> */
.L_x_55:
[----:B------:R-:W-:Y:S05]  /*2fb0*/  BSYNC B1 ;  /* 0x0000000000017941 */ /* 0x000fea0003800000 */
.L_x_54:
        /* <DEDUP_REMOVED lines=10> */
.L_x_57:
[----:B------:R-:W-:Y:S05]  /*3060*/  BSYNC B1 ;  /* 0x0000000000017941 */ /* 0x000fea0003800000 */
.L_x_56:
        /* <DEDUP_REMOVED lines=9> */
.L_x_59:
[----:B------:R-:W-:Y:S05]  /*3100*/  BSYNC B1 ;  /* 0x0000000000017941 */ /* 0x000fea0003800000 */
.L_x_58:
        /* <DEDUP_REMOVED lines=9> */
.L_x_61:
[----:B------:R-:W-:Y:S05]  /*31a0*/  BSYNC B1 ;  /* 0x0000000000017941 */ /* 0x000fea0003800000 */
.L_x_60:
        /* <DEDUP_REMOVED lines=10> */
.L_x_63:
[----:B------:R-:W-:Y:S05]  /*3250*/  BSYNC B1 ;  /* 0x0000000000017941 */ /* 0x000fea0003800000 */
.L_x_62:
        /* <DEDUP_REMOVED lines=10> */
.L_x_65:
[----:B------:R-:W-:Y:S05]  /*3300*/  BSYNC B1 ;  /* 0x0000000000017941 */ /* 0x000fea0003800000 */
.L_x_64:
        /* <DEDUP_REMOVED lines=9> */
.L_x_67:
[----:B------:R-:W-:Y:S05]  /*33a0*/  BSYNC B1 ;  /* 0x0000000000017941 */ /* 0x000fea0003800000 */
.L_x_66:
        /* <DEDUP_REMOVED lines=9> */
.L_x_69:
[----:B------:R-:W-:Y:S05]  /*3440*/  BSYNC B1 ;  /* 0x0000000000017941 */ /* 0x000fea0003800000 */
.L_x_68:
        /* <DEDUP_REMOVED lines=10> */
.L_x_71:
[----:B------:R-:W-:Y:S05]  /*34f0*/  BSYNC B1 ;  /* 0x0000000000017941 */ /* 0x000fea0003800000 */
.L_x_70:
        /* <DEDUP_REMOVED lines=10> */
.L_x_73:
[----:B------:R-:W-:Y:S05]  /*35a0*/  BSYNC B1 ;  /* 0x0000000000017941 */ /* 0x000fea0003800000 */
.L_x_72:
        /* <DEDUP_REMOVED lines=9> */
.L_x_75:
[----:B------:R-:W-:Y:S05]  /*3640*/  BSYNC B1 ;  /* 0x0000000000017941 */ /* 0x000fea0003800000 */
.L_x_74:
        /* <DEDUP_REMOVED lines=9> */
.L_x_77:
[----:B------:R-:W-:Y:S05]  /*36e0*/  BSYNC B1 ;  /* 0x0000000000017941 */ /* 0x000fea0003800000 */
.L_x_76:
        /* <DEDUP_REMOVED lines=10> */
.L_x_79:
[----:B------:R-:W-:Y:S05]  /*3790*/  BSYNC B1 ;  /* 0x0000000000017941 */ /* 0x000fea0003800000 */
.L_x_78:
        /* <DEDUP_REMOVED lines=10> */
.L_x_81:
[----:B------:R-:W-:Y:S05]  /*3840*/  BSYNC B1 ;  /* 0x0000000000017941 */ /* 0x000fea0003800000 */
.L_x_80:
        /* <DEDUP_REMOVED lines=9> */
.L_x_83:
[----:B------:R-:W-:Y:S05]  /*38e0*/  BSYNC B1 ;  /* 0x0000000000017941 */ /* 0x000fea0003800000 */
.L_x_82:
        /* <DEDUP_REMOVED lines=9> */
.L_x_85:
[----:B------:R-:W-:Y:S05]  /*3980*/  BSYNC B1 ;  /* 0x0000000000017941 */ /* 0x000fea0003800000 */
.L_x_84:
        /* <DEDUP_REMOVED lines=10> */
.L_x_87:
[----:B------:R-:W-:Y:S05]  /*3a30*/  BSYNC B1 ;  /* 0x0000000000017941 */ /* 0x000fea0003800000 */
.L_x_86:
        /* <DEDUP_REMOVED lines=10> */
.L_x_89:
[----:B------:R-:W-:Y:S05]  /*3ae0*/  BSYNC B1 ;  /* 0x0000000000017941 */ /* 0x000fea0003800000 */
.L_x_88:
        /* <DEDUP_REMOVED lines=9> */
.L_x_91:
[----:B------:R-:W-:Y:S05]  /*3b80*/  BSYNC B1 ;  /* 0x0000000000017941 */ /* 0x000fea0003800000 */
.L_x_90:
        /* <DEDUP_REMOVED lines=9> */
.L_x_93:
[----:B------:R-:W-:Y:S05]  /*3c20*/  BSYNC B1 ;  /* 0x0000000000017941 */ /* 0x000fea0003800000 */
.L_x_92:
        /* <DEDUP_REMOVED lines=10> */
.L_x_95:
[----:B------:R-:W-:Y:S05]  /*3cd0*/  BSYNC B1 ;  /* 0x0000000000017941 */ /* 0x000fea0003800000 */
.L_x_94:
        /* <DEDUP_REMOVED lines=10> */
.L_x_97:
[----:B------:R-:W-:Y:S05]  /*3d80*/  BSYNC B1 ;  /* 0x0000000000017941 */ /* 0x000fea0003800000 */
.L_x_96:
        /* <DEDUP_REMOVED lines=9> */
.L_x_99:
[----:B------:R-:W-:Y:S05]  /*3e20*/  BSYNC B1 ;  /* 0x0000000000017941 */ /* 0x000fea0003800000 */
.L_x_98:
        /* <DEDUP_REMOVED lines=9> */
.L_x_101:
[----:B------:R-:W-:Y:S05]  /*3ec0*/  BSYNC B1 ;  /* 0x0000000000017941 */ /* 0x000fea0003800000 */
.L_x_100:
        /* <DEDUP_REMOVED lines=10> */
.L_x_103:
[----:B------:R-:W-:Y:S05]  /*3f70*/  BSYNC B1 ;  /* 0x0000000000017941 */ /* 0x000fea0003800000 */
.L_x_102:
        /* <DEDUP_REMOVED lines=10> */
.L_x_105:
[----:B------:R-:W-:Y:S05]  /*4020*/  BSYNC B1 ;  /* 0x0000000000017941 */ /* 0x000fea0003800000 */
.L_x_104:
        /* <DEDUP_REMOVED lines=9> */
.L_x_107:
[----:B------:R-:W-:Y:S05]  /*40c0*/  BSYNC B1 ;  /* 0x0000000000017941 */ /* 0x000fea0003800000 */
.L_x_106:
        /* <DEDUP_REMOVED lines=9> */
.L_x_109:
[----:B------:R-:W-:Y:S05]  /*4160*/  BSYNC B1 ;  /* 0x0000000000017941 */ /* 0x000fea0003800000 */
.L_x_108:
        /* <DEDUP_REMOVED lines=10> */
.L_x_111:
[----:B------:R-:W-:Y:S05]  /*4210*/  BSYNC B1 ;  /* 0x0000000000017941 */ /* 0x000fea0003800000 */
.L_x_110:
        /* <DEDUP_REMOVED lines=10> */
.L_x_113:
[----:B------:R-:W-:Y:S05]  /*42c0*/  BSYNC B1 ;  /* 0x0000000000017941 */ /* 0x000fea0003800000 */
.L_x_112:
        /* <DEDUP_REMOVED lines=9> */
.L_x_115:
[----:B------:R-:W-:Y:S05]  /*4360*/  BSYNC B1 ;  /* 0x0000000000017941 */ /* 0x000fea0003800000 */
.L_x_114:
        /* <DEDUP_REMOVED lines=9> */
.L_x_117:
[----:B------:R-:W-:Y:S05]  /*4400*/  BSYNC B1 ;  /* 0x0000000000017941 */ /* 0x000fea0003800000 */
.L_x_116:
        /* <DEDUP_REMOVED lines=10> */
.L_x_119:
[----:B------:R-:W-:Y:S05]  /*44b0*/  BSYNC B1 ;  /* 0x0000000000017941 */ /* 0x000fea0003800000 */
.L_x_118:
        /* <DEDUP_REMOVED lines=10> */
.L_x_121:
[----:B------:R-:W-:Y:S05]  /*4560*/  BSYNC B1 ;  /* 0x0000000000017941 */ /* 0x000fea0003800000 */
.L_x_120:
        /* <DEDUP_REMOVED lines=9> */
.L_x_123:
[----:B------:R-:W-:Y:S05]  /*4600*/  BSYNC B1 ;  /* 0x0000000000017941 */ /* 0x000fea0003800000 */
.L_x_122:
        /* <DEDUP_REMOVED lines=9> */
.L_x_125:
[----:B------:R-:W-:Y:S05]  /*46a0*/  BSYNC B1 ;  /* 0x0000000000017941 */ /* 0x000fea0003800000 */
.L_x_124:
        /* <DEDUP_REMOVED lines=10> */
.L_x_127:
[----:B------:R-:W-:Y:S05]  /*4750*/  BSYNC B1 ;  /* 0x0000000000017941 */ /* 0x000fea0003800000 */
.L_x_126:
        /* <DEDUP_REMOVED lines=10> */
.L_x_129:
[----:B------:R-:W-:Y:S05]  /*4800*/  BSYNC B1 ;  /* 0x0000000000017941 */ /* 0x000fea0003800000 */
.L_x_128:
        /* <DEDUP_REMOVED lines=9> */
.L_x_131:
[----:B------:R-:W-:Y:S05]  /*48a0*/  BSYNC B1 ;  /* 0x0000000000017941 */ /* 0x000fea0003800000 */
.L_x_130:
        /* <DEDUP_REMOVED lines=9> */
.L_x_133:
[----:B------:R-:W-:Y:S05]  /*4940*/  BSYNC B1 ;  /* 0x0000000000017941 */ /* 0x000fea0003800000 */
.L_x_132:
        /* <DEDUP_REMOVED lines=10> */
.L_x_135:
[----:B------:R-:W-:Y:S05]  /*49f0*/  BSYNC B1 ;  /* 0x0000000000017941 */ /* 0x000fea0003800000 */
.L_x_134:
        /* <DEDUP_REMOVED lines=10> */
.L_x_137:
[----:B------:R-:W-:Y:S05]  /*4aa0*/  BSYNC B1 ;  /* 0x0000000000017941 */ /* 0x000fea0003800000 */
.L_x_136:
        /* <DEDUP_REMOVED lines=9> */
.L_x_139:
[----:B------:R-:W-:Y:S05]  /*4b40*/  BSYNC B1 ;  /* 0x0000000000017941 */ /* 0x000fea0003800000 */
.L_x_138:
        /* <DEDUP_REMOVED lines=9> */
.L_x_141:
[----:B------:R-:W-:Y:S05]  /*4be0*/  BSYNC B1 ;  /* 0x0000000000017941 */ /* 0x000fea0003800000 */
.L_x_140:
        /* <DEDUP_REMOVED lines=10> */
.L_x_143:
[----:B------:R-:W-:Y:S05]  /*4c90*/  BSYNC B1 ;  /* 0x0000000000017941 */ /* 0x000fea0003800000 */
.L_x_142:
        /* <DEDUP_REMOVED lines=10> */
.L_x_145:
[----:B------:R-:W-:Y:S05]  /*4d40*/  BSYNC B1 ;  /* 0x0000000000017941 */ /* 0x000fea0003800000 */
.L_x_144:
        /* <DEDUP_REMOVED lines=9> */
.L_x_147:
[----:B------:R-:W-:Y:S05]  /*4de0*/  BSYNC B1 ;  /* 0x0000000000017941 */ /* 0x000fea0003800000 */
.L_x_146:
        /* <DEDUP_REMOVED lines=9> */
.L_x_149:
[----:B------:R-:W-:Y:S05]  /*4e80*/  BSYNC B1 ;  /* 0x0000000000017941 */ /* 0x000fea0003800000 */
.L_x_148:
        /* <DEDUP_REMOVED lines=10> */
.L_x_151:
[----:B------:R-:W-:Y:S05]  /*4f30*/  BSYNC B1 ;  /* 0x0000000000017941 */ /* 0x000fea0003800000 */
.L_x_150:
        /* <DEDUP_REMOVED lines=10> */
.L_x_153:
[----:B------:R-:W-:Y:S05]  /*4fe0*/  BSYNC B1 ;  /* 0x0000000000017941 */ /* 0x000fea0003800000 */
.L_x_152:
        /* <DEDUP_REMOVED lines=9> */
.L_x_155:
[----:B------:R-:W-:Y:S05]  /*5080*/  BSYNC B1 ;  /* 0x0000000000017941 */ /* 0x000fea0003800000 */
.L_x_154:
        /* <DEDUP_REMOVED lines=9> */
.L_x_157:
[----:B------:R-:W-:Y:S05]  /*5120*/  BSYNC B1 ;  /* 0x0000000000017941 */ /* 0x000fea0003800000 */
.L_x_156:
        /* <DEDUP_REMOVED lines=10> */
.L_x_159:
[----:B------:R-:W-:Y:S05]  /*51d0*/  BSYNC B1 ;  /* 0x0000000000017941 */ /* 0x000fea0003800000 */
.L_x_158:
        /* <DEDUP_REMOVED lines=10> */
.L_x_161:
[----:B------:R-:W-:Y:S05]  /*5280*/  BSYNC B1 ;  /* 0x0000000000017941 */ /* 0x000fea0003800000 */
.L_x_160:
        /* <DEDUP_REMOVED lines=9> */
.L_x_163:
[----:B------:R-:W-:Y:S05]  /*5320*/  BSYNC B1 ;  /* 0x0000000000017941 */ /* 0x000fea0003800000 */
.L_x_162:
        /* <DEDUP_REMOVED lines=9> */
.L_x_165:
[----:B------:R-:W-:Y:S05]  /*53c0*/  BSYNC B1 ;  /* 0x0000000000017941 */ /* 0x000fea0003800000 */
.L_x_164:
        /* <DEDUP_REMOVED lines=10> */
.L_x_167:
[----:B------:R-:W-:Y:S05]  /*5470*/  BSYNC B1 ;  /* 0x0000000000017941 */ /* 0x000fea0003800000 */
.L_x_166:
        /* <DEDUP_REMOVED lines=10> */
.L_x_169:
[----:B------:R-:W-:Y:S05]  /*5520*/  BSYNC B1 ;  /* 0x0000000000017941 */ /* 0x000fea0003800000 */
.L_x_168:
        /* <DEDUP_REMOVED lines=9> */
.L_x_171:
[----:B------:R-:W-:Y:S05]  /*55c0*/  BSYNC B1 ;  /* 0x0000000000017941 */ /* 0x000fea0003800000 */
.L_x_170:
        /* <DEDUP_REMOVED lines=9> */
.L_x_173:
[----:B------:R-:W-:Y:S05]  /*5660*/  BSYNC B1 ;  /* 0x0000000000017941 */ /* 0x000fea0003800000 */
.L_x_172:
        /* <DEDUP_REMOVED lines=10> */
.L_x_175:
[----:B------:R-:W-:Y:S05]  /*5710*/  BSYNC B1 ;  /* 0x0000000000017941 */ /* 0x000fea0003800000 */
.L_x_174:
        /* <DEDUP_REMOVED lines=10> */
.L_x_177:
[----:B------:R-:W-:Y:S05]  /*57c0*/  BSYNC B1 ;  /* 0x0000000000017941 */ /* 0x000fea0003800000 */
.L_x_176:
        /* <DEDUP_REMOVED lines=9> */
.L_x_179:
[----:B------:R-:W-:Y:S05]  /*5860*/  BSYNC B1 ;  /* 0x0000000000017941 */ /* 0x000fea0003800000 */
.L_x_178:
        /* <DEDUP_REMOVED lines=9> */
.L_x_181:
[----:B------:R-:W-:Y:S05]  /*5900*/  BSYNC B1 ;  /* 0x0000000000017941 */ /* 0x000fea0003800000 */
.L_x_180:
        /* <DEDUP_REMOVED lines=10> */
.L_x_183:
[----:B------:R-:W-:Y:S05]  /*59b0*/  BSYNC B1 ;  /* 0x0000000000017941 */ /* 0x000fea0003800000 */
.L_x_182:
        /* <DEDUP_REMOVED lines=10> */
.L_x_185:
[----:B------:R-:W-:Y:S05]  /*5a60*/  BSYNC B1 ;  /* 0x0000000000017941 */ /* 0x000fea0003800000 */
.L_x_184:
        /* <DEDUP_REMOVED lines=9> */
.L_x_187:
[----:B------:R-:W-:Y:S05]  /*5b00*/  BSYNC B1 ;  /* 0x0000000000017941 */ /* 0x000fea0003800000 */
.L_x_186:
        /* <DEDUP_REMOVED lines=9> */
.L_x_189:
[----:B------:R-:W-:Y:S05]  /*5ba0*/  BSYNC B1 ;  /* 0x0000000000017941 */ /* 0x000fea0003800000 */
.L_x_188:
        /* <DEDUP_REMOVED lines=10> */
.L_x_191:
[----:B------:R-:W-:Y:S05]  /*5c50*/  BSYNC B1 ;  /* 0x0000000000017941 */ /* 0x000fea0003800000 */
.L_x_190:
        /* <DEDUP_REMOVED lines=10> */
.L_x_193:
[----:B------:R-:W-:Y:S05]  /*5d00*/  BSYNC B1 ;  /* 0x0000000000017941 */ /* 0x000fea0003800000 */
.L_x_192:
        /* <DEDUP_REMOVED lines=9> */
.L_x_195:
[----:B------:R-:W-:Y:S05]  /*5da0*/  BSYNC B1 ;  /* 0x0000000000017941 */ /* 0x000fea0003800000 */
.L_x_194:
        /* <DEDUP_REMOVED lines=9> */
.L_x_197:
[----:B------:R-:W-:Y:S05]  /*5e40*/  BSYNC B1 ;  /* 0x0000000000017941 */ /* 0x000fea0003800000 */
.L_x_196:
        /* <DEDUP_REMOVED lines=10> */
.L_x_199:
[----:B------:R-:W-:Y:S05]  /*5ef0*/  BSYNC B1 ;  /* 0x0000000000017941 */ /* 0x000fea0003800000 */
.L_x_198:
        /* <DEDUP_REMOVED lines=10> */
.L_x_201:
[----:B------:R-:W-:Y:S05]  /*5fa0*/  BSYNC B1 ;  /* 0x0000000000017941 */ /* 0x000fea0003800000 */
.L_x_200:
        /* <DEDUP_REMOVED lines=9> */
.L_x_203:
[----:B------:R-:W-:Y:S05]  /*6040*/  BSYNC B1 ;  /* 0x0000000000017941 */ /* 0x000fea0003800000 */
.L_x_202:
        /* <DEDUP_REMOVED lines=9> */
.L_x_205:
[----:B------:R-:W-:Y:S05]  /*60e0*/  BSYNC B1 ;  /* 0x0000000000017941 */ /* 0x000fea0003800000 */
.L_x_204:
        /* <DEDUP_REMOVED lines=10> */
.L_x_207:
[----:B------:R-:W-:Y:S05]  /*6190*/  BSYNC B1 ;  /* 0x0000000000017941 */ /* 0x000fea0003800000 */
.L_x_206:
        /* <DEDUP_REMOVED lines=10> */
.L_x_209:
[----:B------:R-:W-:Y:S05]  /*6240*/  BSYNC B1 ;  /* 0x0000000000017941 */ /* 0x000fea0003800000 */
.L_x_208:
        /* <DEDUP_REMOVED lines=9> */
.L_x_211:
[----:B------:R-:W-:Y:S05]  /*62e0*/  BSYNC B1 ;  /* 0x0000000000017941 */ /* 0x000fea0003800000 */
.L_x_210:
        /* <DEDUP_REMOVED lines=9> */
.L_x_213:
[----:B------:R-:W-:Y:S05]  /*6380*/  BSYNC B1 ;  /* 0x0000000000017941 */ /* 0x000fea0003800000 */
.L_x_212:
        /* <DEDUP_REMOVED lines=10> */
.L_x_215:
[----:B------:R-:W-:Y:S05]  /*6430*/  BSYNC B1 ;  /* 0x0000000000017941 */ /* 0x000fea0003800000 */
.L_x_214:
        /* <DEDUP_REMOVED lines=10> */
.L_x_217:
[----:B------:R-:W-:Y:S05]  /*64e0*/  BSYNC B1 ;  /* 0x0000000000017941 */ /* 0x000fea0003800000 */
.L_x_216:
        /* <DEDUP_REMOVED lines=9> */
.L_x_219:
[----:B------:R-:W-:Y:S05]  /*6580*/  BSYNC B1 ;  /* 0x0000000000017941 */ /* 0x000fea0003800000 */
.L_x_218:
        /* <DEDUP_REMOVED lines=9> */
.L_x_221:
[----:B------:R-:W-:Y:S05]  /*6620*/  BSYNC B1 ;  /* 0x0000000000017941 */ /* 0x000fea0003800000 */
.L_x_220:
        /* <DEDUP_REMOVED lines=10> */
.L_x_223:
[----:B------:R-:W-:Y:S05]  /*66d0*/  BSYNC B1 ;  /* 0x0000000000017941 */ /* 0x000fea0003800000 */
.L_x_222:
        /* <DEDUP_REMOVED lines=10> */
.L_x_225:
[----:B------:R-:W-:Y:S05]  /*6780*/  BSYNC B1 ;  /* 0x0000000000017941 */ /* 0x000fea0003800000 */
.L_x_224:
        /* <DEDUP_REMOVED lines=9> */
.L_x_227:
[----:B------:R-:W-:Y:S05]  /*6820*/  BSYNC B1 ;  /* 0x0000000000017941 */ /* 0x000fea0003800000 */
.L_x_226:
        /* <DEDUP_REMOVED lines=9> */
.L_x_229:
[----:B------:R-:W-:Y:S05]  /*68c0*/  BSYNC B1 ;  /* 0x0000000000017941 */ /* 0x000fea0003800000 */
.L_x_228:
        /* <DEDUP_REMOVED lines=10> */
.L_x_231:
[----:B------:R-:W-:Y:S05]  /*6970*/  BSYNC B1 ;  /* 0x0000000000017941 */ /* 0x000fea0003800000 */
.L_x_230:
        /* <DEDUP_REMOVED lines=10> */
.L_x_233:
[----:B------:R-:W-:Y:S05]  /*6a20*/  BSYNC B1 ;  /* 0x0000000000017941 */ /* 0x000fea0003800000 */
.L_x_232:
        /* <DEDUP_REMOVED lines=9> */
.L_x_235:
[----:B------:R-:W-:Y:S05]  /*6ac0*/  BSYNC B1 ;  /* 0x0000000000017941 */ /* 0x000fea0003800000 */
.L_x_234:
        /* <DEDUP_REMOVED lines=9> */
.L_x_237:
[----:B------:R-:W-:Y:S05]  /*6b60*/  BSYNC B1 ;  /* 0x0000000000017941 */ /* 0x000fea0003800000 */
.L_x_236:
        /* <DEDUP_REMOVED lines=10> */
.L_x_239:
[----:B------:R-:W-:Y:S05]  /*6c10*/  BSYNC B1 ;  /* 0x0000000000017941 */ /* 0x000fea0003800000 */
.L_x_238:
        /* <DEDUP_REMOVED lines=10> */
.L_x_241:
[----:B------:R-:W-:Y:S05]  /*6cc0*/  BSYNC B1 ;  /* 0x0000000000017941 */ /* 0x000fea0003800000 */
.L_x_240:
        /* <DEDUP_REMOVED lines=9> */
.L_x_243:
[----:B------:R-:W-:Y:S05]  /*6d60*/  BSYNC B1 ;  /* 0x0000000000017941 */ /* 0x000fea0003800000 */
.L_x_242:
        /* <DEDUP_REMOVED lines=9> */
.L_x_245:
[----:B------:R-:W-:Y:S05]  /*6e00*/  BSYNC B1 ;  /* 0x0000000000017941 */ /* 0x000fea0003800000 */
.L_x_244:
        /* <DEDUP_REMOVED lines=10> */
.L_x_247:
[----:B------:R-:W-:Y:S05]  /*6eb0*/  BSYNC B1 ;  /* 0x0000000000017941 */ /* 0x000fea0003800000 */
.L_x_246:
        /* <DEDUP_REMOVED lines=10> */
.L_x_249:
[----:B------:R-:W-:Y:S05]  /*6f60*/  BSYNC B1 ;  /* 0x0000000000017941 */ /* 0x000fea0003800000 */
.L_x_248:
        /* <DEDUP_REMOVED lines=9> */
.L_x_251:
[----:B------:R-:W-:Y:S05]  /*7000*/  BSYNC B1 ;  /* 0x0000000000017941 */ /* 0x000fea0003800000 */
.L_x_250:
        /* <DEDUP_REMOVED lines=9> */
.L_x_253:
[----:B------:R-:W-:Y:S05]  /*70a0*/  BSYNC B1 ;  /* 0x0000000000017941 */ /* 0x000fea0003800000 */
.L_x_252:
        /* <DEDUP_REMOVED lines=10> */
.L_x_255:
[----:B------:R-:W-:Y:S05]  /*7150*/  BSYNC B1 ;  /* 0x0000000000017941 */ /* 0x000fea0003800000 */
.L_x_254:
        /* <DEDUP_REMOVED lines=10> */
.L_x_257:
[----:B------:R-:W-:Y:S05]  /*7200*/  BSYNC B1 ;  /* 0x0000000000017941 */ /* 0x000fea0003800000 */
.L_x_256:
        /* <DEDUP_REMOVED lines=9> */
.L_x_259:
[----:B------:R-:W-:Y:S05]  /*72a0*/  BSYNC B1 ;  /* 0x0000000000017941 */ /* 0x000fea0003800000 */
.L_x_258:
        /* <DEDUP_REMOVED lines=9> */
.L_x_261:
[----:B------:R-:W-:Y:S05]  /*7340*/  BSYNC B1 ;  /* 0x0000000000017941 */ /* 0x000fea0003800000 */
.L_x_260:
        /* <DEDUP_REMOVED lines=10> */
.L_x_263:
[----:B------:R-:W-:Y:S05]  /*73f0*/  BSYNC B1 ;  /* 0x0000000000017941 */ /* 0x000fea0003800000 */
.L_x_262:
        /* <DEDUP_REMOVED lines=10> */
.L_x_265:
[----:B------:R-:W-:Y:S05]  /*74a0*/  BSYNC B1 ;  /* 0x0000000000017941 */ /* 0x000fea0003800000 */
.L_x_264:
        /* <DEDUP_REMOVED lines=9> */
.L_x_267:
[----:B------:R-:W-:Y:S05]  /*7540*/  BSYNC B1 ;  /* 0x0000000000017941 */ /* 0x000fea0003800000 */
.L_x_266:
        /* <DEDUP_REMOVED lines=9> */
.L_x_269:
[----:B------:R-:W-:Y:S05]  /*75e0*/  BSYNC B1 ;  /* 0x0000000000017941 */ /* 0x000fea0003800000 */
.L_x_268:
        /* <DEDUP_REMOVED lines=10> */
.L_x_271:
[----:B------:R-:W-:Y:S05]  /*7690*/  BSYNC B1 ;  /* 0x0000000000017941 */ /* 0x000fea0003800000 */
.L_x_270:
        /* <DEDUP_REMOVED lines=10> */
.L_x_273:
[----:B------:R-:W-:Y:S05]  /*7740*/  BSYNC B1 ;  /* 0x0000000000017941 */ /* 0x000fea0003800000 */
.L_x_272:
        /* <DEDUP_REMOVED lines=9> */
.L_x_275:
[----:B------:R-:W-:Y:S05]  /*77e0*/  BSYNC B1 ;  /* 0x0000000000017941 */ /* 0x000fea0003800000 */
.L_x_274:
        /* <DEDUP_REMOVED lines=9> */
.L_x_277:
[----:B------:R-:W-:Y:S05]  /*7880*/  BSYNC B1 ;  /* 0x0000000000017941 */ /* 0x000fea0003800000 */
.L_x_276:
        /* <DEDUP_REMOVED lines=10> */
.L_x_279:
[----:B------:R-:W-:Y:S05]  /*7930*/  BSYNC B1 ;  /* 0x0000000000017941 */ /* 0x000fea0003800000 */
.L_x_278:
        /* <DEDUP_REMOVED lines=10> */
.L_x_281:
[----:B------:R-:W-:Y:S05]  /*79e0*/  BSYNC B1 ;  /* 0x0000000000017941 */ /* 0x000fea0003800000 */
.L_x_280:
[----:B-----5:R-:W-:Y:S01]  /*79f0*/  HADD2.F32 R3, -RZ, R24.H0_H0 ;  /* 0x20000018ff037230 */ /* 0x020fe20000004100 */
[----:B------:R-:W-:Y:S01]  /*7a00*/  ISETP.GT.AND P1, PT, R0, 0x8, P1 ;  /* 0x000000080000780c */ /* 0x000fe20000f24270 */
[----:B------:R-:W-:Y:S03]  /*7a10*/  BSSY B1, `(.L_x_282) ;  /* 0x0000007000017945 */ /* 0x000fe60003800000 */
[----:B01--4-:R-:W-:-:S04]  /*7a20*/  FMUL R6, R3, R156 ;  /* 0x0000009c03067220 */ /* 0x013fc80000400000 */
[----:B------:R-:W-:-:S05]  /*7a30*/  FFMA R6, R149, R155, R6 ;  /* 0x0000009b95067223 */ /* 0x000fca0000000006 */
[----:B------:R-:W-:-:S05]  /*7a40*/  F2FP.F16.F32.PACK_AB R6, RZ, R6 ;  /* 0x00000006ff06723e */ /* 0x000fca00000000ff */
[----:B------:R0:W-:Y:S01]  /*7a50*/  @P3 STG.E.U16 desc[UR36][R4.64+0x1f2], R6 ;  /* 0x0001f20604003986 */ /* 0x0001e2000c101524 */
[----:B------:R-:W-:Y:S05]  /*7a60*/  @!P1 BRA `(.L_x_283) ;  /* 0x0000000000049947 */ /* 0x000fea0003800000 */
[----:B------:R1:W5:Y:S02]  /*7a70*/  LDG.E.LTC128B.U16 R24, desc[UR36][R8.64+0x1f0] ;  /* 0x0001f02408187981 */ /* 0x000364000c1e1520 */
.L_x_283:
[----:B------:R-:W-:Y:S05]  /*7a80*/  BSYNC B1 ;  /* 0x0000000000017941 */ /* 0x000fea0003800000 */
.L_x_282:
[----:B-----5:R-:W-:Y:S01]  /*7a90*/  HADD2.F32 R3, -RZ, R24.H0_H0 ;  /* 0x20000018ff037230 */ /* 0x020fe20000004100 */
[----:B------:R-:W-:Y:S01]  /*7aa0*/  ISETP.GT.AND P0, PT, R0, 0x8, P0 ;  /* 0x000000080000780c */ /* 0x000fe20000704270 */
[----:B0-----:R-:W-:Y:S01]  /*7ab0*/  @P1 IMAD.MOV.U32 R4, RZ, RZ, R10 ;  /* 0x000000ffff041224 */ /* 0x001fe200078e000a */
[----:B------:R-:W-:Y:S01]  /*7ac0*/  BSSY B1, `(.L_x_284) ;  /* 0x0000008000017945 */ /* 0x000fe20003800000 */
[----:B------:R-:W-:Y:S02]  /*7ad0*/  @P1 IMAD.MOV.U32 R5, RZ, RZ, R11 ;  /* 0x000000ffff051224 */ /* 0x000fe400078e000b */
[----:B------:R-:W-:-:S04]  /*7ae0*/  FMUL R3, R3, R156 ;  /* 0x0000009c03037220 */ /* 0x000fc80000400000 */
[----:B------:R-:W-:-:S05]  /*7af0*/  FFMA R3, R150, R155, R3 ;  /* 0x0000009b96037223 */ /* 0x000fca0000000003 */
[----:B------:R-:W-:-:S05]  /*7b00*/  F2FP.F16.F32.PACK_AB R3, RZ, R3 ;  /* 0x00000003ff03723e */ /* 0x000fca00000000ff */
[----:B------:R0:W-:Y:S01]  /*7b10*/  @P1 STG.E.U16 desc[UR36][R4.64+0x1f0], R3 ;  /* 0x0001f00304001986 */ /* 0x0001e2000c101524 */
[----:B------:R-:W-:Y:S05]  /*7b20*/  @!P0 BRA `(.L_x_285) ;  /* 0x0000000000048947 */ /* 0x000fea0003800000 */
[----:B------:R4:W5:Y:S02]  /*7b30*/  LDG.E.LTC128B.U16 R24, desc[UR36][R8.64+0x1f2] ;  /* 0x0001f22408187981 */ /* 0x000964000c1e1520 */
.L_x_285:
[----:B------:R-:W-:Y:S05]  /*7b40*/  BSYNC B1 ;  /* 0x0000000000017941 */ /* 0x000fea0003800000 */
.L_x_284:
[----:B------:R-:W-:Y:S05]  /*7b50*/  @!P0 BRA `(.L_x_286) ;  /* 0x0000002400308947 */ /* 0x000fea0003800000 */
[----:B0----5:R-:W-:-:S05]  /*7b60*/  HADD2.F32 R3, -RZ, R24.H0_H0 ;  /* 0x20000018ff037230 */ /* 0x021fca0000004100 */
[----:B------:R-:W-:-:S04]  /*7b70*/  FMUL R0, R3, R156 ;  /* 0x0000009c03007220 */ /* 0x000fc80000400000 */
[----:B------:R-:W-:-:S05]  /*7b80*/  FFMA R0, R151, R155, R0 ;  /* 0x0000009b97007223 */ /* 0x000fca0000000000 */
[----:B------:R-:W-:-:S05]  /*7b90*/  F2FP.F16.F32.PACK_AB R0, RZ, R0 ;  /* 0x00000000ff00723e */ /* 0x000fca00000000ff */
[----:B------:R0:W-:Y:S01]  /*7ba0*/  STG.E.U16 desc[UR36][R10.64+0x1f2], R0 ;  /* 0x0001f2000a007986 */ /* 0x0001e2000c101524 */
[----:B------:R-:W-:Y:S05]  /*7bb0*/  BRA `(.L_x_286) ;  /* 0x0000002400187947 */ /* 0x000fea0003800000 */
.L_x_33:
[----:B------:R-:W-:Y:S01]  /*7bc0*/  ISETP.GT.AND P0, PT, R3, 0x1, PT ;  /* 0x000000010300780c */ /* 0x000fe20003f04270 */
[----:B------:R-:W-:Y:S01]  /*7bd0*/  ULDC.64 UR4, c[0x0][0x5c0] ;  /* 0x0001700000047ab9 */ /* 0x000fe20000000a00 */
[-C--:B------:R-:W-:Y:S01]  /*7be0*/  FMUL R24, R24, R155.reuse ;  /* 0x0000009b18187220 */ /* 0x080fe20000400000 */
[-C--:B------:R-:W-:Y:S01]  /*7bf0*/  FMUL R25, R25, R155.reuse ;  /* 0x0000009b19197220 */ /* 0x080fe20000400000 */
[----:B------:R-:W-:Y:S01]  /*7c00*/  ISETP.GT.AND P3, PT, R0, RZ, P0 ;  /* 0x000000ff0000720c */ /* 0x000fe20000764270 */
[-C--:B------:R-:W-:Y:S01]  /*7c10*/  FMUL R26, R26, R155.reuse ;  /* 0x0000009b1a1a7220 */ /* 0x080fe20000400000 */
[----:B------:R-:W-:Y:S01]  /*7c20*/  LEA R4, P4, R160, UR4, 0x1 ;  /* 0x00000004a0047c11 */ /* 0x000fe2000f8808ff */
[-C--:B------:R-:W-:Y:S01]  /*7c30*/  FMUL R27, R27, R155.reuse ;  /* 0x0000009b1b1b7220 */ /* 0x080fe20000400000 */
[----:B------:R-:W-:Y:S01]  /*7c40*/  F2FP.F16.F32.PACK_AB R24, RZ, R24 ;  /* 0x00000018ff18723e */ /* 0x000fe200000000ff */
[-C--:B------:R-:W-:Y:S01]  /*7c50*/  FMUL R28, R28, R155.reuse ;  /* 0x0000009b1c1c7220 */ /* 0x080fe20000400000 */
[----:B------:R-:W-:Y:S01]  /*7c60*/  LEA.HI.X R5, R160, UR5, R153, 0x1, P4 ;  /* 0x00000005a0057c11 */ /* 0x000fe2000a0f0c99 */
[----:B------:R-:W-:Y:S01]  /*7c70*/  FMUL R29, R29, R155 ;  /* 0x0000009b1d1d7220 */ /* 0x000fe20000400000 */
[----:B------:R-:W-:Y:S01]  /*7c80*/  F2FP.F16.F32.PACK_AB R25, RZ, R25 ;  /* 0x00000019ff19723e */ /* 0x000fe200000000ff */
[-C--:B------:R-:W-:Y:S01]  /*7c90*/  FMUL R30, R30, R155.reuse ;  /* 0x0000009b1e1e7220 */ /* 0x080fe20000400000 */
[----:B------:R-:W-:Y:S01]  /*7ca0*/  SHF.L.U64.HI R11, R10, 0x4, R11 ;  /* 0x000000040a0b7819 */ /* 0x000fe2000001020b */
[----:B------:R-:W-:Y:S01]  /*7cb0*/  @P1 STG.E.U16 desc[UR36][R4.64], R24 ;  /* 0x0000001804001986 */ /* 0x000fe2000c101524 */
[----:B------:R-:W-:Y:S01]  /*7cc0*/  ISETP.GT.AND P1, PT, R3, 0x8, PT ;  /* 0x000000080300780c */ /* 0x000fe20003f24270 */
[-C--:B------:R-:W-:Y:S01]  /*7cd0*/  FMUL R31, R31, R155.reuse ;  /* 0x0000009b1f1f7220 */ /* 0x080fe20000400000 */
[----:B------:R-:W-:Y:S01]  /*7ce0*/  ISETP.GT.AND P4, PT, R0, 0x8, P0 ;  /* 0x000000080000780c */ /* 0x000fe20000784270 */
[----:B------:R-:W-:Y:S01]  /*7cf0*/  @P3 STG.E.U16 desc[UR36][R4.64+0x2], R25 ;  /* 0x0000021904003986 */ /* 0x000fe2000c101524 */
[----:B------:R-:W-:Y:S01]  /*7d00*/  LEA R6, P3, R10, R4, 0x4 ;  /* 0x000000040a067211 */ /* 0x000fe200078620ff */
[-C--:B------:R-:W-:Y:S01]  /*7d10*/  FMUL R32, R32, R155.reuse ;  /* 0x0000009b20207220 */ /* 0x080fe20000400000 */
[C---:B------:R-:W-:Y:S01]  /*7d20*/  ISETP.GT.AND P2, PT, R0.reuse, 0x8, P2 ;  /* 0x000000080000780c */ /* 0x040fe20001744270 */
[-C--:B------:R-:W-:Y:S01]  /*7d30*/  FMUL R33, R33, R155.reuse ;  /* 0x0000009b21217220 */ /* 0x080fe20000400000 */
[----:B------:R-:W-:Y:S01]  /*7d40*/  ISETP.GT.AND P0, PT, R3, 0x9, PT ;  /* 0x000000090300780c */ /* 0x000fe20003f04270 */
[----:B------:R-:W-:Y:S01]  /*7d50*/  IMAD.X R7, R11, 0x1, R5, P3 ;  /* 0x000000010b077824 */ /* 0x000fe200018e0605 */
[----:B------:R-:W-:Y:S01]  /*7d60*/  ISETP.GT.AND P5, PT, R0, RZ, P1 ;  /* 0x000000ff0000720c */ /* 0x000fe20000fa4270 */
[-C--:B------:R-:W-:Y:S01]  /*7d70*/  FMUL R34, R34, R155.reuse ;  /* 0x0000009b22227220 */ /* 0x080fe20000400000 */
[----:B------:R-:W-:Y:S01]  /*7d80*/  ISETP.GT.AND P3, PT, R0, RZ, P0 ;  /* 0x000000ff0000720c */ /* 0x000fe20000764270 */
[-C--:B------:R-:W-:Y:S01]  /*7d90*/  FMUL R35, R35, R155.reuse ;  /* 0x0000009b23237220 */ /* 0x080fe20000400000 */
[----:B------:R-:W-:Y:S01]  /*7da0*/  F2FP.F16.F32.PACK_AB R26, RZ, R26 ;  /* 0x0000001aff1a723e */ /* 0x000fe200000000ff */
[----:B------:R-:W-:Y:S01]  /*7db0*/  FMUL R36, R36, R155 ;  /* 0x0000009b24247220 */ /* 0x000fe20000400000 */
[----:B------:R-:W-:Y:S01]  /*7dc0*/  F2FP.F16.F32.PACK_AB R27, RZ, R27 ;  /* 0x0000001bff1b723e */ /* 0x000fe200000000ff */
[----:B------:R-:W-:Y:S01]  /*7dd0*/  FMUL R37, R37, R155 ;  /* 0x0000009b25257220 */ /* 0x000fe20000400000 */
[----:B------:R-:W-:Y:S01]  /*7de0*/  F2FP.F16.F32.PACK_AB R28, RZ, R28 ;  /* 0x0000001cff1c723e */ /* 0x000fe200000000ff */
[----:B------:R-:W-:Y:S01]  /*7df0*/  @P2 STG.E.U16 desc[UR36][R6.64], R26 ;  /* 0x0000001a06002986 */ /* 0x000fe2000c101524 */
[----:B------:R-:W-:Y:S01]  /*7e00*/  F2FP.F16.F32.PACK_AB R29, RZ, R29 ;  /* 0x0000001dff1d723e */ /* 0x000fe200000000ff */
[-C--:B------:R-:W-:Y:S01]  /*7e10*/  FMUL R38, R38, R155.reuse ;  /* 0x0000009b26267220 */ /* 0x080fe20000400000 */
[C---:B------:R-:W-:Y:S01]  /*7e20*/  ISETP.GT.AND P2, PT, R0.reuse, 0x8, P1 ;  /* 0x000000080000780c */ /* 0x040fe20000f44270 */
[----:B------:R-:W-:Y:S01]  /*7e30*/  @P4 STG.E.U16 desc[UR36][R6.64+0x2], R27 ;  /* 0x0000021b06004986 */ /* 0x000fe2000c101524 */
[----:B------:R-:W-:Y:S01]  /*7e40*/  ISETP.GT.AND P1, PT, R3, 0x10, PT ;  /* 0x000000100300780c */ /* 0x000fe20003f24270 */
[-C--:B------:R-:W-:Y:S01]  /*7e50*/  FMUL R39, R39, R155.reuse ;  /* 0x0000009b27277220 */ /* 0x080fe20000400000 */
[----:B------:R-:W-:Y:S01]  /*7e60*/  F2FP.F16.F32.PACK_AB R30, RZ, R30 ;  /* 0x0000001eff1e723e */ /* 0x000fe200000000ff */
[----:B------:R-:W-:Y:S01]  /*7e70*/  @P5 STG.E.U16 desc[UR36][R4.64+0x10], R28 ;  /* 0x0000101c04005986 */ /* 0x000fe2000c101524 */
[----:B------:R-:W-:Y:S01]  /*7e80*/  ISETP.GT.AND P4, PT, R0, RZ, P1 ;  /* 0x000000ff0000720c */ /* 0x000fe20000f84270 */
[----:B------:R-:W-:Y:S01]  /*7e90*/  FMUL R40, R40, R155 ;  /* 0x0000009b28287220 */ /* 0x000fe20000400000 */
[----:B------:R-:W-:Y:S01]  /*7ea0*/  F2FP.F16.F32.PACK_AB R31, RZ, R31 ;  /* 0x0000001fff1f723e */ /* 0x000fe200000000ff */
[----:B------:R-:W-:Y:S01]  /*7eb0*/  @P3 STG.E.U16 desc[UR36][R4.64+0x12], R29 ;  /* 0x0000121d04003986 */ /* 0x000fe2000c101524 */
[----:B------:R-:W-:Y:S01]  /*7ec0*/  ISETP.GT.AND P3, PT, R0, 0x8, P0 ;  /* 0x000000080000780c */ /* 0x000fe20000764270 */
[-C--:B------:R-:W-:Y:S01]  /*7ed0*/  FMUL R41, R41, R155.reuse ;  /* 0x0000009b29297220 */ /* 0x080fe20000400000 */
[----:B------:R-:W-:Y:S01]  /*7ee0*/  ISETP.GT.AND P0, PT, R3, 0x11, PT ;  /* 0x000000110300780c */ /* 0x000fe20003f04270 */
[----:B------:R-:W-:Y:S01]  /*7ef0*/  @P2 STG.E.U16 desc[UR36][R6.64+0x10], R30 ;  /* 0x0000101e06002986 */ /* 0x000fe2000c101524 */
[----:B------:R-:W-:Y:S01]  /*7f00*/  F2FP.F16.F32.PACK_AB R32, RZ, R32 ;  /* 0x00000020ff20723e */ /* 0x000fe200000000ff */
[-C--:B------:R-:W-:Y:S01]  /*7f10*/  FMUL R42, R42, R155.reuse ;  /* 0x0000009b2a2a7220 */ /* 0x080fe20000400000 */
[C---:B------:R-:W-:Y:S01]  /*7f20*/  ISETP.GT.AND P5, PT, R0.reuse, RZ, P0 ;  /* 0x000000ff0000720c */ /* 0x040fe200007a4270 */
[-C--:B------:R-:W-:Y:S01]  /*7f30*/  FMUL R43, R43, R155.reuse ;  /* 0x0000009b2b2b7220 */ /* 0x080fe20000400000 */
[----:B------:R-:W-:Y:S01]  /*7f40*/  ISETP.GT.AND P2, PT, R0, 0x8, P1 ;  /* 0x000000080000780c */ /* 0x000fe20000f44270 */
[-C--:B------:R-:W-:Y:S01]  /*7f50*/  FMUL R44, R44, R155.reuse ;  /* 0x0000009b2c2c7220 */ /* 0x080fe20000400000 */
[----:B------:R-:W-:Y:S01]  /*7f60*/  ISETP.GT.AND P1, PT, R3, 0x18, PT ;  /* 0x000000180300780c */ /* 0x000fe20003f24270 */
[----:B------:R-:W-:Y:S01]  /*7f70*/  FMUL R45, R45, R155 ;  /* 0x0000009b2d2d7220 */ /* 0x000fe20000400000 */
[----:B------:R-:W-:Y:S01]  /*7f80*/  F2FP.F16.F32.PACK_AB R33, RZ, R33 ;  /* 0x00000021ff21723e */ /* 0x000fe200000000ff */
[----:B------:R-:W-:Y:S01]  /*7f90*/  @P3 STG.E.U16 desc[UR36][R6.64+0x12], R31 ;  /* 0x0000121f06003986 */ /* 0x000fe2000c101524 */
[----:B------:R-:W-:Y:S01]  /*7fa0*/  ISETP.GT.AND P3, PT, R0, 0x8, P0 ;  /* 0x000000080000780c */ /* 0x000fe20000764270 */
[-C--:B------:R-:W-:Y:S01]  /*7fb0*/  FMUL R46, R46, R155.reuse ;  /* 0x0000009b2e2e7220 */ /* 0x080fe20000400000 */
[----:B------:R-:W-:Y:S01]  /*7fc0*/  ISETP.GT.AND P0, PT, R3, 0x19, PT ;  /* 0x000000190300780c */ /* 0x000fe20003f04270 */
[----:B------:R-:W-:Y:S01]  /*7fd0*/  @P4 STG.E.U16 desc[UR36][R4.64+0x20], R32 ;  /* 0x0000202004004986 */ /* 0x000fe2000c101524 */
[C---:B------:R-:W-:Y:S01]  /*7fe0*/  ISETP.GT.AND P4, PT, R0.reuse, RZ, P1 ;  /* 0x000000ff0000720c */ /* 0x040fe20000f84270 */
[-C--:B------:R-:W-:Y:S01]  /*7ff0*/  FMUL R47, R47, R155.reuse ;  /* 0x0000009b2f2f7220 */ /* 0x080fe20000400000 */
[----:B------:R-:W-:Y:S01]  /*8000*/  F2FP.F16.F32.PACK_AB R34, RZ, R34 ;  /* 0x00000022ff22723e */ /* 0x000fe200000000ff */
[----:B------:R-:W-:Y:S01]  /*8010*/  @P5 STG.E.U16 desc[UR36][R4.64+0x22], R33 ;  /* 0x0000222104005986 */ /* 0x000fe2000c101524 */
[----:B------:R-:W-:Y:S01]  /*8020*/  ISETP.GT.AND P5, PT, R0, RZ, P0 ;  /* 0x000000ff0000720c */ /* 0x000fe200007a4270 */
[----:B------:R-:W-:Y:S01]  /*8030*/  FMUL R48, R48, R155 ;  /* 0x0000009b30307220 */ /* 0x000fe20000400000 */
[----:B------:R-:W-:Y:S01]  /*8040*/  F2FP.F16.F32.PACK_AB R35, RZ, R35 ;  /* 0x00000023ff23723e */ /* 0x000fe200000000ff */
[----:B------:R-:W-:Y:S01]  /*8050*/  @P2 STG.E.U16 desc[UR36][R6.64+0x20], R34 ;  /* 0x0000202206002986 */ /* 0x000fe2000c101524 */
[----:B------:R-:W-:Y:S01]  /*8060*/  F2FP.F16.F32.PACK_AB R36, RZ, R36 ;  /* 0x00000024ff24723e */ /* 0x000fe200000000ff */
[-C--:B------:R-:W-:Y:S01]  /*8070*/  FMUL R49, R49, R155.reuse ;  /* 0x0000009b31317220 */ /* 0x080fe20000400000 */
[----:B------:R-:W-:Y:S01]  /*8080*/  ISETP.GT.AND P2, PT, R0, 0x8, P1 ;  /* 0x000000080000780c */ /* 0x000fe20000f44270 */
[----:B------:R-:W-:Y:S01]  /*8090*/  @P3 STG.E.U16 desc[UR36][R6.64+0x22], R35 ;  /* 0x0000222306003986 */ /* 0x000fe2000c101524 */
[----:B------:R-:W-:Y:S01]  /*80a0*/  ISETP.GT.AND P1, PT, R3, 0x20, PT ;  /* 0x000000200300780c */ /* 0x000fe20003f24270 */
[----:B------:R-:W-:Y:S01]  /*80b0*/  FMUL R50, R50, R155 ;  /* 0x0000009b32327220 */ /* 0x000fe20000400000 */
[----:B------:R-:W-:Y:S01]  /*80c0*/  F2FP.F16.F32.PACK_AB R37, RZ, R37 ;  /* 0x00000025ff25723e */ /* 0x000fe200000000ff */
[----:B------:R-:W-:Y:S01]  /*80d0*/  @P4 STG.E.U16 desc[UR36][R4.64+0x30], R36 ;  /* 0x0000302404004986 */ /* 0x000fe2000c101524 */
[C---:B------:R-:W-:Y:S01]  /*80e0*/  ISETP.GT.AND P3, PT, R0.reuse, 0x8, P0 ;  /* 0x000000080000780c */ /* 0x040fe20000764270 */
[-C--:B------:R-:W-:Y:S01]  /*80f0*/  FMUL R51, R51, R155.reuse ;  /* 0x0000009b33337220 */ /* 0x080fe20000400000 */
[----:B------:R-:W-:Y:S01]  /*8100*/  ISETP.GT.AND P0, PT, R3, 0x21, PT ;  /* 0x000000210300780c */ /* 0x000fe20003f04270 */
[----:B------:R-:W-:Y:S01]  /*8110*/  @P5 STG.E.U16 desc[UR36][R4.64+0x32], R37 ;  /* 0x0000322504005986 */ /* 0x000fe2000c101524 */
[----:B------:R-:W-:Y:S01]  /*8120*/  ISETP.GT.AND P4, PT, R0, RZ, P1 ;  /* 0x000000ff0000720c */ /* 0x000fe20000f84270 */
[-C--:B------:R-:W-:Y:S01]  /*8130*/  FMUL R52, R52, R155.reuse ;  /* 0x0000009b34347220 */ /* 0x080fe20000400000 */
[----:B------:R-:W-:Y:S01]  /*8140*/  F2FP.F16.F32.PACK_AB R38, RZ, R38 ;  /* 0x00000026ff26723e */ /* 0x000fe200000000ff */
[-C--:B------:R-:W-:Y:S01]  /*8150*/  FMUL R53, R53, R155.reuse ;  /* 0x0000009b35357220 */ /* 0x080fe20000400000 */
        /* <DEDUP_REMOVED lines=325> */
[----:B------:R-:W-:Y:S01]  /*95b0*/  FMUL R151, R151, R155 ;  /* 0x0000009b97977220 */ /* 0x000fe20000400000 */
[----:B------:R-:W-:Y:S01]  /*95c0*/  ISETP.GT.AND P2, PT, R0, 0x8, P1 ;  /* 0x000000080000780c */ /* 0x000fe20000f44270 */
[----:B------:R-:W-:Y:S01]  /*95d0*/  @P3 STG.E.U16 desc[UR36][R6.64+0x132], R103 ;  /* 0x0001326706003986 */ /* 0x000fe2000c101524 */
[----:B------:R-:W-:-:S02]  /*95e0*/  ISETP.GT.AND P1, PT, R3, 0xa8, PT ;  /* 0x000000a80300780c */ /* 0x000fc40003f24270 */
[----:B------:R-:W-:Y:S01]  /*95f0*/  F2FP.F16.F32.PACK_AB R105, RZ, R105 ;  /* 0x00000069ff69723e */ /* 0x000fe200000000ff */
[----:B------:R-:W-:Y:S01]  /*9600*/  @P4 STG.E.U16 desc[UR36][R4.64+0x140], R104 ;  /* 0x0001406804004986 */ /* 0x000fe2000c101524 */
[C---:B------:R-:W-:Y:S02]  /*9610*/  ISETP.GT.AND P3, PT, R0.reuse, 0x8, P0 ;  /* 0x000000080000780c */ /* 0x040fe40000764270 */
[----:B------:R-:W-:Y:S01]  /*9620*/  ISETP.GT.AND P0, PT, R3, 0xa9, PT ;  /* 0x000000a90300780c */ /* 0x000fe20003f04270 */
[----:B------:R-:W-:Y:S01]  /*9630*/  @P5 STG.E.U16 desc[UR36][R4.64+0x142], R105 ;  /* 0x0001426904005986 */ /* 0x000fe2000c101524 */
[C---:B------:R-:W-:Y:S02]  /*9640*/  ISETP.GT.AND P4, PT, R0.reuse, RZ, P1 ;  /* 0x000000ff0000720c */ /* 0x040fe40000f84270 */
[----:B------:R-:W-:Y:S02]  /*9650*/  F2FP.F16.F32.PACK_AB R106, RZ, R106 ;  /* 0x0000006aff6a723e */ /* 0x000fe400000000ff */
[----:B------:R-:W-:-:S02]  /*9660*/  ISETP.GT.AND P5, PT, R0, RZ, P0 ;  /* 0x000000ff0000720c */ /* 0x000fc400007a4270 */
[----:B------:R-:W-:Y:S01]  /*9670*/  F2FP.F16.F32.PACK_AB R107, RZ, R107 ;  /* 0x0000006bff6b723e */ /* 0x000fe200000000ff */
[----:B------:R-:W-:Y:S01]  /*9680*/  @P2 STG.E.U16 desc[UR36][R6.64+0x140], R106 ;  /* 0x0001406a06002986 */ /* 0x000fe2000c101524 */
[----:B------:R-:W-:Y:S02]  /*9690*/  F2FP.F16.F32.PACK_AB R108, RZ, R108 ;  /* 0x0000006cff6c723e */ /* 0x000fe400000000ff */
[C---:B------:R-:W-:Y:S01]  /*96a0*/  ISETP.GT.AND P2, PT, R0.reuse, 0x8, P1 ;  /* 0x000000080000780c */ /* 0x040fe20000f44270 */
[----:B------:R-:W-:Y:S01]  /*96b0*/  @P3 STG.E.U16 desc[UR36][R6.64+0x142], R107 ;  /* 0x0001426b06003986 */ /* 0x000fe2000c101524 */
[----:B------:R-:W-:Y:S02]  /*96c0*/  ISETP.GT.AND P1, PT, R3, 0xb0, PT ;  /* 0x000000b00300780c */ /* 0x000fe40003f24270 */
[----:B------:R-:W-:Y:S01]  /*96d0*/  F2FP.F16.F32.PACK_AB R109, RZ, R109 ;  /* 0x0000006dff6d723e */ /* 0x000fe200000000ff */
[----:B------:R-:W-:Y:S01]  /*96e0*/  @P4 STG.E.U16 desc[UR36][R4.64+0x150], R108 ;  /* 0x0001506c04004986 */ /* 0x000fe2000c101524 */
[----:B------:R-:W-:-:S02]  /*96f0*/  ISETP.GT.AND P3, PT, R0, 0x8, P0 ;  /* 0x000000080000780c */ /* 0x000fc40000764270 */
[----:B------:R-:W-:Y:S01]  /*9700*/  ISETP.GT.AND P0, PT, R3, 0xb1, PT ;  /* 0x000000b10300780c */ /* 0x000fe20003f04270 */
[----:B------:R-:W-:Y:S01]  /*9710*/  @P5 STG.E.U16 desc[UR36][R4.64+0x152], R109 ;  /* 0x0001526d04005986 */ /* 0x000fe2000c101524 */
[C---:B------:R-:W-:Y:S02]  /*9720*/  ISETP.GT.AND P4, PT, R0.reuse, RZ, P1 ;  /* 0x000000ff0000720c */ /* 0x040fe40000f84270 */
[----:B------:R-:W-:Y:S02]  /*9730*/  F2FP.F16.F32.PACK_AB R110, RZ, R110 ;  /* 0x0000006eff6e723e */ /* 0x000fe400000000ff */
[----:B------:R-:W-:Y:S02]  /*9740*/  ISETP.GT.AND P5, PT, R0, RZ, P0 ;  /* 0x000000ff0000720c */ /* 0x000fe400007a4270 */
[----:B------:R-:W-:Y:S01]  /*9750*/  F2FP.F16.F32.PACK_AB R111, RZ, R111 ;  /* 0x0000006fff6f723e */ /* 0x000fe200000000ff */
[----:B------:R-:W-:Y:S01]  /*9760*/  @P2 STG.E.U16 desc[UR36][R6.64+0x150], R110 ;  /* 0x0001506e06002986 */ /* 0x000fe2000c101524 */
[----:B------:R-:W-:-:S02]  /*9770*/  F2FP.F16.F32.PACK_AB R112, RZ, R112 ;  /* 0x00000070ff70723e */ /* 0x000fc400000000ff */
[C---:B------:R-:W-:Y:S01]  /*9780*/  ISETP.GT.AND P2, PT, R0.reuse, 0x8, P1 ;  /* 0x000000080000780c */ /* 0x040fe20000f44270 */
[----:B------:R-:W-:Y:S01]  /*9790*/  @P3 STG.E.U16 desc[UR36][R6.64+0x152], R111 ;  /* 0x0001526f06003986 */ /* 0x000fe2000c101524 */
[C---:B------:R-:W-:Y:S02]  /*97a0*/  ISETP.GT.AND P1, PT, R3.reuse, 0xb8, PT ;  /* 0x000000b80300780c */ /* 0x040fe40003f24270 */
[----:B------:R-:W-:Y:S01]  /*97b0*/  F2FP.F16.F32.PACK_AB R113, RZ, R113 ;  /* 0x00000071ff71723e */ /* 0x000fe200000000ff */
[----:B------:R-:W-:Y:S01]  /*97c0*/  @P4 STG.E.U16 desc[UR36][R4.64+0x160], R112 ;  /* 0x0001607004004986 */ /* 0x000fe2000c101524 */
[C---:B------:R-:W-:Y:S02]  /*97d0*/  ISETP.GT.AND P3, PT, R0.reuse, 0x8, P0 ;  /* 0x000000080000780c */ /* 0x040fe40000764270 */
[----:B------:R-:W-:Y:S01]  /*97e0*/  ISETP.GT.AND P0, PT, R3, 0xb9, PT ;  /* 0x000000b90300780c */ /* 0x000fe20003f04270 */
[----:B------:R-:W-:Y:S01]  /*97f0*/  @P5 STG.E.U16 desc[UR36][R4.64+0x162], R113 ;  /* 0x0001627104005986 */ /* 0x000fe2000c101524 */
[----:B------:R-:W-:-:S02]  /*9800*/  ISETP.GT.AND P4, PT, R0, RZ, P1 ;  /* 0x000000ff0000720c */ /* 0x000fc40000f84270 */
[----:B------:R-:W-:Y:S02]  /*9810*/  F2FP.F16.F32.PACK_AB R114, RZ, R114 ;  /* 0x00000072ff72723e */ /* 0x000fe400000000ff */
[C---:B------:R-:W-:Y:S02]  /*9820*/  ISETP.GT.AND P5, PT, R0.reuse, RZ, P0 ;  /* 0x000000ff0000720c */ /* 0x040fe400007a4270 */
[----:B------:R-:W-:Y:S01]  /*9830*/  F2FP.F16.F32.PACK_AB R115, RZ, R115 ;  /* 0x00000073ff73723e */ /* 0x000fe200000000ff */
[----:B------:R-:W-:Y:S01]  /*9840*/  @P2 STG.E.U16 desc[UR36][R6.64+0x160], R114 ;  /* 0x0001607206002986 */ /* 0x000fe2000c101524 */
[----:B------:R-:W-:Y:S02]  /*9850*/  F2FP.F16.F32.PACK_AB R116, RZ, R116 ;  /* 0x00000074ff74723e */ /* 0x000fe400000000ff */
        /* <DEDUP_REMOVED lines=65> */
[----:B------:R-:W-:Y:S02]  /*9c70*/  ISETP.GT.AND P5, PT, R0, RZ, P0 ;  /* 0x000000ff0000720c */ /* 0x000fe400007a4270 */
[----:B------:R-:W-:Y:S02]  /*9c80*/  F2FP.F16.F32.PACK_AB R134, RZ, R134 ;  /* 0x00000086ff86723e */ /* 0x000fe400000000ff */
[----:B------:R-:W-:Y:S02]  /*9c90*/  F2FP.F16.F32.PACK_AB R135, RZ, R135 ;  /* 0x00000087ff87723e */ /* 0x000fe400000000ff */
[----:B------:R-:W-:Y:S01]  /*9ca0*/  F2FP.F16.F32.PACK_AB R136, RZ, R136 ;  /* 0x00000088ff88723e */ /* 0x000fe200000000ff */
[----:B------:R-:W-:Y:S01]  /*9cb0*/  @P2 STG.E.U16 desc[UR36][R6.64+0x1b0], R134 ;  /* 0x0001b08606002986 */ /* 0x000fe2000c101524 */
[----:B------:R-:W-:-:S02]  /*9cc0*/  F2FP.F16.F32.PACK_AB R137, RZ, R137 ;  /* 0x00000089ff89723e */ /* 0x000fc400000000ff */
[C---:B------:R-:W-:Y:S01]  /*9cd0*/  ISETP.GT.AND P1, PT, R0.reuse, 0x8, P1 ;  /* 0x000000080000780c */ /* 0x040fe20000f24270 */
[----:B------:R-:W-:Y:S01]  /*9ce0*/  @P3 STG.E.U16 desc[UR36][R6.64+0x1b2], R135 ;  /* 0x0001b28706003986 */ /* 0x000fe2000c101524 */
[C---:B------:R-:W-:Y:S02]  /*9cf0*/  ISETP.GT.AND P2, PT, R0.reuse, 0x8, P0 ;  /* 0x000000080000780c */ /* 0x040fe40000744270 */
[C---:B------:R-:W-:Y:S01]  /*9d00*/  ISETP.GT.AND P0, PT, R3.reuse, 0xe9, PT ;  /* 0x000000e90300780c */ /* 0x040fe20003f04270 */
[----:B------:R-:W-:Y:S01]  /*9d10*/  @P4 STG.E.U16 desc[UR36][R4.64+0x1c0], R136 ;  /* 0x0001c08804004986 */ /* 0x000fe2000c101524 */
[----:B------:R-:W-:Y:S02]  /*9d20*/  ISETP.GT.AND P4, PT, R3, 0xe8, PT ;  /* 0x000000e80300780c */ /* 0x000fe40003f84270 */
[----:B------:R-:W-:Y:S01]  /*9d30*/  F2FP.F16.F32.PACK_AB R138, RZ, R138 ;  /* 0x0000008aff8a723e */ /* 0x000fe200000000ff */
[----:B------:R-:W-:Y:S01]  /*9d40*/  @P5 STG.E.U16 desc[UR36][R4.64+0x1c2], R137 ;  /* 0x0001c28904005986 */ /* 0x000fe2000c101524 */
[----:B------:R-:W-:-:S02]  /*9d50*/  ISETP.GT.AND P5, PT, R0, RZ, P4 ;  /* 0x000000ff0000720c */ /* 0x000fc400027a4270 */
[----:B------:R-:W-:Y:S01]  /*9d60*/  F2FP.F16.F32.PACK_AB R139, RZ, R139 ;  /* 0x0000008bff8b723e */ /* 0x000fe200000000ff */
[----:B------:R-:W-:Y:S01]  /*9d70*/  @P1 STG.E.U16 desc[UR36][R6.64+0x1c0], R138 ;  /* 0x0001c08a06001986 */ /* 0x000fe2000c101524 */
[----:B------:R-:W-:Y:S02]  /*9d80*/  F2FP.F16.F32.PACK_AB R140, RZ, R140 ;  /* 0x0000008cff8c723e */ /* 0x000fe400000000ff */
[C---:B------:R-:W-:Y:S01]  /*9d90*/  ISETP.GT.AND P3, PT, R0.reuse, RZ, P0 ;  /* 0x000000ff0000720c */ /* 0x040fe20000764270 */
[----:B------:R-:W-:Y:S01]  /*9da0*/  @P2 STG.E.U16 desc[UR36][R6.64+0x1c2], R139 ;  /* 0x0001c28b06002986 */ /* 0x000fe2000c101524 */
[C---:B------:R-:W-:Y:S02]  /*9db0*/  ISETP.GT.AND P4, PT, R0.reuse, 0x8, P4 ;  /* 0x000000080000780c */ /* 0x040fe40002784270 */
[----:B------:R-:W-:Y:S02]  /*9dc0*/  F2FP.F16.F32.PACK_AB R141, RZ, R141 ;  /* 0x0000008dff8d723e */ /* 0x000fe400000000ff */
[----:B------:R-:W-:Y:S01]  /*9dd0*/  F2FP.F16.F32.PACK_AB R142, RZ, R142 ;  /* 0x0000008eff8e723e */ /* 0x000fe200000000ff */
[----:B------:R-:W-:Y:S01]  /*9de0*/  @P5 STG.E.U16 desc[UR36][R4.64+0x1d0], R140 ;  /* 0x0001d08c04005986 */ /* 0x000fe2000c101524 */
[----:B------:R-:W-:-:S02]  /*9df0*/  ISETP.GT.AND P5, PT, R0, 0x8, P0 ;  /* 0x000000080000780c */ /* 0x000fc400007a4270 */
[----:B------:R-:W-:Y:S02]  /*9e00*/  F2FP.F16.F32.PACK_AB R143, RZ, R143 ;  /* 0x0000008fff8f723e */ /* 0x000fe400000000ff */
[C---:B------:R-:W-:Y:S01]  /*9e10*/  ISETP.GT.AND P0, PT, R3.reuse, 0xf1, PT ;  /* 0x000000f10300780c */ /* 0x040fe20003f04270 */
[----:B------:R-:W-:Y:S01]  /*9e20*/  @P3 STG.E.U16 desc[UR36][R4.64+0x1d2], R141 ;  /* 0x0001d28d04003986 */ /* 0x000fe2000c101524 */
[----:B------:R-:W-:Y:S02]  /*9e30*/  ISETP.GT.AND P3, PT, R3, 0xf0, PT ;  /* 0x000000f00300780c */ /* 0x000fe40003f64270 */
[----:B------:R-:W-:Y:S01]  /*9e40*/  F2FP.F16.F32.PACK_AB R144, RZ, R144 ;  /* 0x00000090ff90723e */ /* 0x000fe200000000ff */
[----:B------:R-:W-:Y:S01]  /*9e50*/  @P4 STG.E.U16 desc[UR36][R6.64+0x1d0], R142 ;  /* 0x0001d08e06004986 */ /* 0x000fe2000c101524 */
[C---:B------:R-:W-:Y:S02]  /*9e60*/  ISETP.GT.AND P4, PT, R0.reuse, RZ, P3 ;  /* 0x000000ff0000720c */ /* 0x040fe40001f84270 */
[----:B------:R-:W-:Y:S01]  /*9e70*/  F2FP.F16.F32.PACK_AB R145, RZ, R145 ;  /* 0x00000091ff91723e */ /* 0x000fe200000000ff */
[----:B------:R-:W-:Y:S01]  /*9e80*/  @P5 STG.E.U16 desc[UR36][R6.64+0x1d2], R143 ;  /* 0x0001d28f06005986 */ /* 0x000fe2000c101524 */
[----:B------:R-:W-:-:S02]  /*9e90*/  ISETP.GT.AND P5, PT, R0, RZ, P0 ;  /* 0x000000ff0000720c */ /* 0x000fc400007a4270 */
[C---:B------:R-:W-:Y:S02]  /*9ea0*/  ISETP.GT.AND P2, PT, R3.reuse, 0xf8, PT ;  /* 0x000000f80300780c */ /* 0x040fe40003f44270 */
[----:B------:R-:W-:Y:S02]  /*9eb0*/  ISETP.GT.AND P1, PT, R3, 0xf9, PT ;  /* 0x000000f90300780c */ /* 0x000fe40003f24270 */
[C---:B------:R-:W-:Y:S02]  /*9ec0*/  ISETP.GT.AND P3, PT, R0.reuse, 0x8, P3 ;  /* 0x000000080000780c */ /* 0x040fe40001f64270 */
[C---:B------:R-:W-:Y:S01]  /*9ed0*/  ISETP.GT.AND P0, PT, R0.reuse, 0x8, P0 ;  /* 0x000000080000780c */ /* 0x040fe20000704270 */
[----:B------:R-:W-:Y:S01]  /*9ee0*/  @P4 STG.E.U16 desc[UR36][R4.64+0x1e0], R144 ;  /* 0x0001e09004004986 */ /* 0x000fe2000c101524 */
[C---:B------:R-:W-:Y:S02]  /*9ef0*/  ISETP.GT.AND P4, PT, R0.reuse, RZ, P1 ;  /* 0x000000ff0000720c */ /* 0x040fe40000f84270 */
[----:B------:R-:W-:Y:S01]  /*9f00*/  F2FP.F16.F32.PACK_AB R146, RZ, R146 ;  /* 0x00000092ff92723e */ /* 0x000fe200000000ff */
[----:B------:R-:W-:Y:S01]  /*9f10*/  @P5 STG.E.U16 desc[UR36][R4.64+0x1e2], R145 ;  /* 0x0001e29104005986 */ /* 0x000fe2000c101524 */
[----:B------:R-:W-:-:S02]  /*9f20*/  ISETP.GT.AND P5, PT, R0, RZ, P2 ;  /* 0x000000ff0000720c */ /* 0x000fc400017a4270 */
[C---:B------:R-:W-:Y:S02]  /*9f30*/  ISETP.GT.AND P2, PT, R0.reuse, 0x8, P2 ;  /* 0x000000080000780c */ /* 0x040fe40001744270 */
[----:B------:R-:W-:Y:S01]  /*9f40*/  F2FP.F16.F32.PACK_AB R147, RZ, R147 ;  /* 0x00000093ff93723e */ /* 0x000fe200000000ff */
[----:B------:R-:W-:Y:S01]  /*9f50*/  @P3 STG.E.U16 desc[UR36][R6.64+0x1e0], R146 ;  /* 0x0001e09206003986 */ /* 0x000fe2000c101524 */
[----:B------:R-:W-:Y:S02]  /*9f60*/  ISETP.GT.AND P1, PT, R0, 0x8, P1 ;  /* 0x000000080000780c */ /* 0x000fe40000f24270 */
[----:B------:R-:W-:Y:S01]  /*9f70*/  F2FP.F16.F32.PACK_AB R148, RZ, R148 ;  /* 0x00000094ff94723e */ /* 0x000fe200000000ff */
[----:B------:R-:W-:Y:S01]  /*9f80*/  @P0 STG.E.U16 desc[UR36][R6.64+0x1e2], R147 ;  /* 0x0001e29306000986 */ /* 0x000fe2000c101524 */
[----:B------:R-:W-:Y:S02]  /*9f90*/  F2FP.F16.F32.PACK_AB R149, RZ, R149 ;  /* 0x00000095ff95723e */ /* 0x000fe400000000ff */
[----:B------:R-:W-:Y:S01]  /*9fa0*/  F2FP.F16.F32.PACK_AB R150, RZ, R150 ;  /* 0x00000096ff96723e */ /* 0x000fe200000000ff */
[----:B------:R-:W-:Y:S01]  /*9fb0*/  @P5 STG.E.U16 desc[UR36][R4.64+0x1f0], R148 ;  /* 0x0001f09404005986 */ /* 0x000fe2000c101524 */
[----:B------:R-:W-:-:S03]  /*9fc0*/  F2FP.F16.F32.PACK_AB R151, RZ, R151 ;  /* 0x00000097ff97723e */ /* 0x000fc600000000ff */
[----:B------:R0:W-:Y:S02]  /*9fd0*/  @P4 STG.E.U16 desc[UR36][R4.64+0x1f2], R149 ;  /* 0x0001f29504004986 */ /* 0x0001e4000c101524 */
[----:B0-----:R-:W-:Y:S02]  /*9fe0*/  @P2 IMAD.MOV.U32 R4, RZ, RZ, R6 ;  /* 0x000000ffff042224 */ /* 0x001fe400078e0006 */
[----:B------:R-:W-:-:S05]  /*9ff0*/  @P2 IMAD.MOV.U32 R5, RZ, RZ, R7 ;  /* 0x000000ffff052224 */ /* 0x000fca00078e0007 */
[----:B------:R0:W-:Y:S04]  /*a000*/  @P2 STG.E.U16 desc[UR36][R4.64+0x1f0], R150 ;  /* 0x0001f09604002986 */ /* 0x0001e8000c101524 */
[----:B------:R0:W-:Y:S02]  /*a010*/  @P1 STG.E.U16 desc[UR36][R6.64+0x1f2], R151 ;  /* 0x0001f29706001986 */ /* 0x0001e4000c101524 */
.L_x_286:
[----:B------:R-:W-:Y:S05]  /*a020*/  BSYNC B0 ;  /* 0x0000000000007941 */ /* 0x000fea0003800000 */
.L_x_32:
[----:B------:R-:W-:Y:S01]  /*a030*/  ULDC UR4, c[0x0][0xc] ;  /* 0x0000030000047ab9 */ /* 0x000fe20000000800 */
[----:B------:R-:W-:Y:S01]  /*a040*/  ULDC UR5, c[0x0][0x10] ;  /* 0x0000040000057ab9 */ /* 0x000fe20000000800 */
[----:B0-----:R-:W0:Y:S01]  /*a050*/  LDC R3, c[0x0][0x14] ;  /* 0x00000500ff037b82 */ /* 0x001e220000000800 */
[----:B------:R-:W-:Y:S01]  /*a060*/  UIMAD.WIDE.U32 UR4, UR4, UR5, URZ ;  /* 0x00000005040472a5 */ /* 0x000fe2000f8e003f */
[----:B------:R-:W-:Y:S01]  /*a070*/  PRMT R0, RZ, 0x7610, R0 ;  /* 0x00007610ff007816 */ /* 0x000fe20000000000 */
[----:B------:R-:W-:Y:S02]  /*a080*/  IMAD.MOV.U32 R153, RZ, RZ, -0x1 ;  /* 0xffffffffff997424 */ /* 0x000fe400078e00ff */
[----:B------:R-:W-:Y:S02]  /*a090*/  IMAD.MOV.U32 R23, RZ, RZ, -0x1 ;  /* 0xffffffffff177424 */ /* 0x000fe400078e00ff */
[----:B0-----:R-:W-:-:S04]  /*a0a0*/  IMAD.WIDE.U32 R16, R3, UR4, R16 ;  /* 0x0000000403107c25 */ /* 0x001fc8000f8e0010 */
[----:B------:R-:W-:Y:S01]  /*a0b0*/  IMAD R3, R3, UR5, RZ ;  /* 0x0000000503037c24 */ /* 0x000fe2000f8e02ff */
[----:B------:R-:W-:Y:S02]  /*a0c0*/  ULDC.64 UR4, c[0x0][0x650] ;  /* 0x0001940000047ab9 */ /* 0x000fe40000000a00 */
[----:B------:R-:W-:Y:S01]  /*a0d0*/  ISETP.GE.U32.AND P0, PT, R16, UR4, PT ;  /* 0x0000000410007c0c */ /* 0x000fe2000bf06070 */
[----:B------:R-:W-:-:S05]  /*a0e0*/  IMAD.IADD R17, R17, 0x1, R3 ;  /* 0x0000000111117824 */ /* 0x000fca00078e0203 */
[----:B------:R-:W-:-:S13]  /*a0f0*/  ISETP.GE.U32.AND.EX P0, PT, R17, UR5, PT, P0 ;  /* 0x0000000511007c0c */ /* 0x000fda000bf06100 */
[----:B------:R-:W-:Y:S05]  /*a100*/  @P0 BRA `(.L_x_287) ;  /* 0x0000000400640947 */ /* 0x000fea0003800000 */
[----:B------:R-:W0:Y:S01]  /*a110*/  S2R R12, SR_CTAID.X ;  /* 0x00000000000c7919 */ /* 0x000e220000002500 */
[----:B------:R-:W0:Y:S01]  /*a120*/  LDC.64 R10, c[0x0][0x628] ;  /* 0x00018a00ff0a7b82 */ /* 0x000e220000000a00 */
[----:B------:R-:W-:Y:S01]  /*a130*/  ULDC UR4, c[0x0][0x150] ;  /* 0x0000540000047ab9 */ /* 0x000fe20000000800 */
[----:B-1234-:R-:W-:Y:S01]  /*a140*/  IMAD.MOV.U32 R8, RZ, RZ, R16 ;  /* 0x000000ffff087224 */ /* 0x01efe200078e0010 */
[----:B-----5:R-:W1:Y:S01]  /*a150*/  S2R R24, SR_CTAID.Y ;  /* 0x0000000000187919 */ /* 0x020e620000002600 */
[----:B------:R-:W-:-:S04]  /*a160*/  IMAD.MOV.U32 R9, RZ, RZ, R17 ;  /* 0x000000ffff097224 */ /* 0x000fc800078e0011 */
[----:B------:R-:W2:Y:S08]  /*a170*/  LDC R21, c[0x0][0x144] ;  /* 0x00005100ff157b82 */ /* 0x000eb00000000800 */
[----:B------:R-:W3:Y:S08]  /*a180*/  LDC R0, c[0x0][0x630] ;  /* 0x00018c00ff007b82 */ /* 0x000ef00000000800 */
[----:B------:R-:W4:Y:S01]  /*a190*/  LDC.64 R14, c[0x0][0x620] ;  /* 0x00018800ff0e7b82 */ /* 0x000f220000000a00 */
[----:B0-----:R-:W-:-:S04]  /*a1a0*/  ISETP.NE.U32.AND P0, PT, R10, RZ, PT ;  /* 0x000000ff0a00720c */ /* 0x001fc80003f05070 */
[----:B------:R-:W-:Y:S02]  /*a1b0*/  ISETP.NE.AND.EX P0, PT, R11, RZ, PT, P0 ;  /* 0x000000ff0b00720c */ /* 0x000fe40003f05300 */
[----:B------:R-:W-:-:S05]  /*a1c0*/  I2FP.F32.U32 R3, R12 ;  /* 0x0000000c00037245 */ /* 0x000fca0000201000 */
[----:B------:R-:W-:-:S04]  /*a1d0*/  FMUL R3, R3, UR4 ;  /* 0x0000000403037c20 */ /* 0x000fc80008400000 */
[----:B------:R0:W0:Y:S02]  /*a1e0*/  F2I.U32.TRUNC.NTZ R20, R3 ;  /* 0x0000000300147305 */ /* 0x000024000020f000 */
[----:B-123--:R-:W-:Y:S05]  /*a1f0*/  @!P0 BRA `(.L_x_288) ;  /* 0x0000000000288947 */ /* 0x00efea0003800000 */
[----:B0-----:R-:W0:Y:S02]  /*a200*/  LDC R3, c[0x0][0x634] ;  /* 0x00018d00ff037b82 */ /* 0x001e240000000800 */
        /* <DEDUP_REMOVED lines=9> */
.L_x_288:
[----:B------:R-:W1:Y:S01]  /*a2a0*/  LDC.64 R28, c[0x0][0x640] ;  /* 0x00019000ff1c7b82 */ /* 0x000e620000000a00 */
[-CC-:B------:R-:W-:Y:S01]  /*a2b0*/  SHF.R.U64 R23, R8, R0.reuse, R9.reuse ;  /* 0x0000000008177219 */ /* 0x180fe20000001209 */
[----:B0-----:R-:W-:Y:S01]  /*a2c0*/  IMAD.MOV R20, RZ, RZ, -R20 ;  /* 0x000000ffff147224 */ /* 0x001fe200078e0a14 */
[----:B------:R-:W-:Y:S01]  /*a2d0*/  SHF.R.U32.HI R0, RZ, R0, R9 ;  /* 0x00000000ff007219 */ /* 0x000fe20000011609 */
[----:B------:R-:W-:Y:S01]  /*a2e0*/  ULDC UR4, c[0x0][0x154] ;  /* 0x0000550000047ab9 */ /* 0x000fe20000000800 */
[----:B------:R-:W-:Y:S01]  /*a2f0*/  IADD3 R3, P0, RZ, -R23, RZ ;  /* 0x80000017ff037210 */ /* 0x000fe20007f1e0ff */
[----:B------:R-:W-:Y:S02]  /*a300*/  IMAD R21, R21, R20, R12 ;  /* 0x0000001415157224 */ /* 0x000fe400078e020c */
[----:B------:R-:W0:Y:S01]  /*a310*/  LDC R6, c[0x0][0x618] ;  /* 0x00018600ff067b82 */ /* 0x000e220000000800 */
[----:B------:R-:W-:Y:S02]  /*a320*/  IMAD.MOV.U32 R7, RZ, RZ, 0x1 ;  /* 0x00000001ff077424 */ /* 0x000fe400078e00ff */
[----:B------:R-:W-:-:S04]  /*a330*/  IMAD.X R5, RZ, RZ, ~R0, P0 ;  /* 0x000000ffff057224 */ /* 0x000fc800000e0e00 */
[-C--:B----4-:R-:W-:Y:S01]  /*a340*/  IMAD R0, R5, R14.reuse, RZ ;  /* 0x0000000e05007224 */ /* 0x090fe200078e02ff */
[----:B------:R-:W2:Y:S01]  /*a350*/  LDC R8, c[0x0][0x608] ;  /* 0x00018200ff087b82 */ /* 0x000ea20000000800 */
[----:B------:R-:W-:-:S04]  /*a360*/  IMAD.WIDE.U32 R4, R3, R14, R16 ;  /* 0x0000000e03047225 */ /* 0x000fc800078e0010 */
[----:B------:R-:W-:Y:S01]  /*a370*/  IMAD R3, R3, R15, R0 ;  /* 0x0000000f03037224 */ /* 0x000fe200078e0200 */
[----:B------:R-:W-:Y:S02]  /*a380*/  I2FP.F32.U32 R0, R24 ;  /* 0x0000001800007245 */ /* 0x000fe40000201000 */
[----:B------:R-:W3:Y:S01]  /*a390*/  LDC R26, c[0x0][0x658] ;  /* 0x00019600ff1a7b82 */ /* 0x000ee20000000800 */
[----:B------:R-:W-:Y:S01]  /*a3a0*/  IMAD.IADD R3, R5, 0x1, R3 ;  /* 0x0000000105037824 */ /* 0x000fe200078e0203 */
[----:B-1----:R-:W-:Y:S01]  /*a3b0*/  ISETP.NE.U32.AND P0, PT, R28, RZ, PT ;  /* 0x000000ff1c00720c */ /* 0x002fe20003f05070 */
[----:B------:R-:W-:Y:S01]  /*a3c0*/  FMUL R0, R0, UR4 ;  /* 0x0000000400007c20 */ /* 0x000fe20008400000 */
[----:B------:R-:W-:Y:S02]  /*a3d0*/  IMAD.MOV.U32 R5, RZ, RZ, -0x1 ;  /* 0xffffffffff057424 */ /* 0x000fe400078e00ff */
[----:B------:R-:W-:Y:S01]  /*a3e0*/  ISETP.NE.AND.EX P0, PT, R29, RZ, PT, P0 ;  /* 0x000000ff1d00720c */ /* 0x000fe20003f05300 */
[----:B------:R1:W4:Y:S01]  /*a3f0*/  F2I.U32.TRUNC.NTZ R13, R0 ;  /* 0x00000000000d7305 */ /* 0x000322000020f000 */
[----:B------:R-:W1:Y:S01]  /*a400*/  LDC R15, c[0x0][0x148] ;  /* 0x00005200ff0f7b82 */ /* 0x000e620000000800 */
[----:B0-----:R-:W-:-:S02]  /*a410*/  SHF.R.U64 R12, R4, R6, R3 ;  /* 0x00000006040c7219 */ /* 0x001fc40000001203 */
[----:B------:R-:W-:-:S05]  /*a420*/  SHF.R.U32.HI R3, RZ, R6, R3 ;  /* 0x00000006ff037219 */ /* 0x000fca0000011603 */
[----:B------:R-:W0:Y:S01]  /*a430*/  LDC R20, c[0x0][0x600] ;  /* 0x00018000ff147b82 */ /* 0x000e220000000800 */
[-CC-:B--2---:R-:W-:Y:S02]  /*a440*/  SHF.R.U64 R10, R12, R8.reuse, R3.reuse ;  /* 0x000000080c0a7219 */ /* 0x184fe40000001203 */
[----:B------:R-:W-:-:S05]  /*a450*/  SHF.R.U32.HI R3, RZ, R8, R3 ;  /* 0x00000008ff037219 */ /* 0x000fca0000011603 */
[----:B------:R-:W2:Y:S01]  /*a460*/  LDC R27, c[0x0][0x648] ;  /* 0x00019200ff1b7b82 */ /* 0x000ea20000000800 */
[-C--:B---3--:R-:W-:Y:S02]  /*a470*/  SHF.L.U32 R4, R5, R26.reuse, RZ ;  /* 0x0000001a05047219 */ /* 0x088fe400000006ff */
[--C-:B------:R-:W-:Y:S02]  /*a480*/  SHF.R.U64 R14, R10, R26, R3.reuse ;  /* 0x0000001a0a0e7219 */ /* 0x100fe40000001203 */
[----:B------:R-:W-:Y:S02]  /*a490*/  LOP3.LUT R25, RZ, R4, RZ, 0x33, !PT ;  /* 0x00000004ff197212 */ /* 0x000fe400078e33ff */
[-C--:B------:R-:W-:Y:S01]  /*a4a0*/  SHF.R.U32.HI R5, RZ, R26.reuse, R3 ;  /* 0x0000001aff057219 */ /* 0x080fe20000011603 */
[----:B------:R-:W3:Y:S01]  /*a4b0*/  LDC R30, c[0x0][0x638] ;  /* 0x00018e00ff1e7b82 */ /* 0x000ee20000000800 */
[----:B------:R-:W-:Y:S01]  /*a4c0*/  SHF.L.U32 R154, R7, R26, RZ ;  /* 0x0000001a079a7219 */ /* 0x000fe200000006ff */
[----:B------:R-:W-:-:S06]  /*a4d0*/  IMAD.MOV.U32 R4, RZ, RZ, R14 ;  /* 0x000000ffff047224 */ /* 0x000fcc00078e000e */
[----:B------:R-:W0:Y:S01]  /*a4e0*/  LDC R31, c[0x0][0x610] ;  /* 0x00018400ff1f7b82 */ /* 0x000e220000000800 */
[----:B----4-:R-:W-:Y:S05]  /*a4f0*/  @!P0 BRA `(.L_x_289) ;  /* 0x0000000000288947 */ /* 0x010fea0003800000 */
        /* <DEDUP_REMOVED lines=10> */
.L_x_289:
[----:B------:R-:W-:Y:S01]  /*a5a0*/  ISETP.NE.AND P0, PT, R2, 0x1, PT ;  /* 0x000000010200780c */ /* 0x000fe20003f05270 */
[----:B0-----:R-:W-:Y:S01]  /*a5b0*/  VIADD R7, R20, 0xffffffff ;  /* 0xffffffff14077836 */ /* 0x001fe20000000000 */
[----:B-12---:R-:W-:Y:S01]  /*a5c0*/  SHF.R.U64 R0, R4, R27, R5 ;  /* 0x0000001b04007219 */ /* 0x006fe20000001205 */
[----:B------:R-:W-:Y:S01]  /*a5d0*/  IMAD.MOV R13, RZ, RZ, -R13 ;  /* 0x000000ffff0d7224 */ /* 0x000fe200078e0a0d */
[----:B------:R-:W-:Y:S01]  /*a5e0*/  LOP3.LUT R5, R10, R25, RZ, 0xc0, !PT ;  /* 0x000000190a057212 */ /* 0x000fe200078ec0ff */
[----:B------:R-:W-:Y:S02]  /*a5f0*/  IMAD.MOV.U32 R4, RZ, RZ, 0x1 ;  /* 0x00000001ff047424 */ /* 0x000fe400078e00ff */
[----:B------:R-:W-:Y:S02]  /*a600*/  IMAD.MOV R3, RZ, RZ, -R0 ;  /* 0x000000ffff037224 */ /* 0x000fe400078e0a00 */
[----:B------:R-:W-:Y:S01]  /*a610*/  IMAD R154, R154, R0, R5 ;  /* 0x000000009a9a7224 */ /* 0x000fe200078e0205 */
[----:B------:R-:W-:Y:S01]  /*a620*/  LOP3.LUT R5, R12, R7, RZ, 0xc0, !PT ;  /* 0x000000070c057212 */ /* 0x000fe200078ec0ff */
[----:B---3--:R-:W-:-:S02]  /*a630*/  IMAD R0, R3, R30, R14 ;  /* 0x0000001e03007224 */ /* 0x008fc400078e020e */
[----:B------:R-:W-:Y:S02]  /*a640*/  @P0 IMAD R21, R15, R13, R24 ;  /* 0x0000000d0f150224 */ /* 0x000fe400078e0218 */
[----:B------:R-:W-:Y:S01]  /*a650*/  IMAD R3, R0, R20, R5 ;  /* 0x0000001400037224 */ /* 0x000fe200078e0205 */
[----:B------:R-:W-:Y:S01]  /*a660*/  PRMT R0, R4, 0x7610, R0 ;  /* 0x0000761004007816 */ /* 0x000fe20000000000 */
[----:B------:R-:W-:-:S05]  /*a670*/  IMAD R154, R154, R31, R21 ;  /* 0x0000001f9a9a7224 */ /* 0x000fca00078e0215 */
[----:B------:R-:W-:Y:S02]  /*a680*/  SEL R153, R3, R154, !P0 ;  /* 0x0000009a03997207 */ /* 0x000fe40004000000 */
[----:B------:R-:W-:-:S07]  /*a690*/  SEL R154, R154, R3, !P0 ;  /* 0x000000039a9a7207 */ /* 0x000fce0004000000 */
.L_x_287:
[----:B------:R-:W-:-:S13]  /*a6a0*/  LOP3.LUT P0, RZ, R0, 0xff, RZ, 0xc0, !PT ;  /* 0x000000ff00ff7812 */ /* 0x000fda000780c0ff */
[----:B------:R-:W-:Y:S05]  /*a6b0*/  @P0 BRA `(.L_x_290) ;  /* 0xffffff6800d00947 */ /* 0x000fea000383ffff */
[----:B------:R-:W-:Y:S05]  /*a6c0*/  EXIT ;  /* 0x000000000000794d */ /* 0x000fea0003800000 */
.L_x_7:
[----:B0-----:R-:W-:Y:S01]  /*a6d0*/  ULDC.64 UR4, c[0x0][0x650] ;  /* 0x0001940000047ab9 */ /* 0x001fe20000000a00 */
        /* <DEDUP_REMOVED lines=25> */
.L_x_292:
[----:B------:R-:W0:Y:S01]  /*a870*/  LDC.64 R28, c[0x0][0x640] ;  /* 0x00019000ff1c7b82 */ /* 0x000e220000000a00 */
[-CC-:B------:R-:W-:Y:S01]  /*a880*/  SHF.R.U64 R21, R12, R6.reuse, R13.reuse ;  /* 0x000000060c157219 */ /* 0x180fe2000000120d */
[----:B------:R-:W-:Y:S01]  /*a890*/  IMAD.MOV.U32 R30, RZ, RZ, 0x1 ;  /* 0x00000001ff1e7424 */ /* 0x000fe200078e00ff */
[----:B------:R-:W-:Y:S02]  /*a8a0*/  SHF.R.U32.HI R6, RZ, R6, R13 ;  /* 0x00000006ff067219 */ /* 0x000fe4000001160d */
        /* <DEDUP_REMOVED lines=8> */
[----:B------:R-:W-:Y:S01]  /*a930*/  IMAD.IADD R9, R9, 0x1, R11 ;  /* 0x0000000109097824 */ /* 0x000fe200078e020b */
[----:B0-----:R-:W-:-:S04]  /*a940*/  ISETP.NE.U32.AND P0, PT, R28, RZ, PT ;  /* 0x000000ff1c00720c */ /* 0x001fc80003f05070 */
[----:B------:R-:W-:Y:S02]  /*a950*/  ISETP.NE.AND.EX P0, PT, R29, RZ, PT, P0 ;  /* 0x000000ff1d00720c */ /* 0x000fe40003f05300 */
[----:B------:R-:W0:Y:S01]  /*a960*/  LDC R22, c[0x0][0x600] ;  /* 0x00018000ff167b82 */ /* 0x000e220000000800 */
[-CC-:B-1----:R-:W-:Y:S01]  /*a970*/  SHF.R.U64 R14, R8, R10.reuse, R9.reuse ;  /* 0x0000000a080e7219 */ /* 0x182fe20000001209 */
[----:B------:R-:W-:Y:S01]  /*a980*/  IMAD.MOV.U32 R8, RZ, RZ, -0x1 ;  /* 0xffffffffff087424 */ /* 0x000fe200078e00ff */
[----:B------:R-:W-:-:S05]  /*a990*/  SHF.R.U32.HI R9, RZ, R10, R9 ;  /* 0x0000000aff097219 */ /* 0x000fca0000011609 */
[----:B------:R-:W1:Y:S01]  /*a9a0*/  LDC R24, c[0x0][0x648] ;  /* 0x00019200ff187b82 */ /* 0x000e620000000800 */
[-CC-:B--2---:R-:W-:Y:S02]  /*a9b0*/  SHF.R.U64 R23, R14, R12.reuse, R9.reuse ;  /* 0x0000000c0e177219 */ /* 0x184fe40000001209 */
[----:B------:R-:W-:-:S05]  /*a9c0*/  SHF.R.U32.HI R6, RZ, R12, R9 ;  /* 0x0000000cff067219 */ /* 0x000fca0000011609 */
[----:B------:R-:W2:Y:S01]  /*a9d0*/  LDC R26, c[0x0][0x638] ;  /* 0x00018e00ff1a7b82 */ /* 0x000ea20000000800 */
[-C--:B---3--:R-:W-:Y:S02]  /*a9e0*/  SHF.L.U32 R8, R8, R27.reuse, RZ ;  /* 0x0000001b08087219 */ /* 0x088fe400000006ff */
[-CC-:B------:R-:W-:Y:S02]  /*a9f0*/  SHF.R.U64 R25, R23, R27.reuse, R6.reuse ;  /* 0x0000001b17197219 */ /* 0x180fe40000001206 */
[----:B------:R-:W-:Y:S02]  /*aa00*/  LOP3.LUT R32, RZ, R8, RZ, 0x33, !PT ;  /* 0x00000008ff207212 */ /* 0x000fe400078e33ff */
[----:B------:R-:W-:Y:S01]  /*aa10*/  SHF.R.U32.HI R9, RZ, R27, R6 ;  /* 0x0000001bff097219 */ /* 0x000fe20000011606 */
[----:B------:R-:W3:Y:S01]  /*aa20*/  LDC R31, c[0x0][0x610] ;  /* 0x00018400ff1f7b82 */ /* 0x000ee20000000800 */
[----:B------:R-:W-:Y:S01]  /*aa30*/  IMAD.MOV.U32 R8, RZ, RZ, R25 ;  /* 0x000000ffff087224 */ /* 0x000fe200078e0019 */
[----:B------:R-:W-:Y:S06]  /*aa40*/  @!P0 BRA `(.L_x_293) ;  /* 0x0000000000288947 */ /* 0x000fec0003800000 */
        /* <DEDUP_REMOVED lines=10> */
.L_x_293:
[----:B------:R-:W-:Y:S01]  /*aaf0*/  ISETP.NE.AND P0, PT, R2, 0x1, PT ;  /* 0x000000010200780c */ /* 0x000fe20003f05270 */
[----:B------:R-:W-:Y:S01]  /*ab00*/  IMAD.MOV.U32 R13, RZ, RZ, R21 ;  /* 0x000000ffff0d7224 */ /* 0x000fe200078e0015 */
[----:B-1----:R-:W-:Y:S01]  /*ab10*/  SHF.R.U64 R6, R8, R24, R9 ;  /* 0x0000001808067219 */ /* 0x002fe20000001209 */
[----:B0-----:R-:W-:Y:S01]  /*ab20*/  VIADD R9, R22, 0xffffffff ;  /* 0xffffffff16097836 */ /* 0x001fe20000000000 */
[----:B------:R-:W-:Y:S02]  /*ab30*/  SHF.L.U32 R30, R30, R27, RZ ;  /* 0x0000001b1e1e7219 */ /* 0x000fe400000006ff */
[----:B------:R-:W-:Y:S01]  /*ab40*/  LOP3.LUT R5, R23, R32, RZ, 0xc0, !PT ;  /* 0x0000002017057212 */ /* 0x000fe200078ec0ff */
[----:B------:R-:W-:-:S04]  /*ab50*/  IMAD.MOV R8, RZ, RZ, -R6 ;  /* 0x000000ffff087224 */ /* 0x000fc800078e0a06 */
[----:B------:R-:W-:Y:S01]  /*ab60*/  IMAD R6, R30, R6, R5 ;  /* 0x000000061e067224 */ /* 0x000fe200078e0205 */
[----:B------:R-:W-:Y:S01]  /*ab70*/  LOP3.LUT R5, R14, R9, RZ, 0xc0, !PT ;  /* 0x000000090e057212 */ /* 0x000fe200078ec0ff */
[----:B------:R-:W-:Y:S02]  /*ab80*/  @P0 IMAD R3, R7, R20, R4 ;  /* 0x0000001407030224 */ /* 0x000fe400078e0204 */
[----:B--2---:R-:W-:Y:S02]  /*ab90*/  IMAD R4, R8, R26, R25 ;  /* 0x0000001a08047224 */ /* 0x004fe400078e0219 */
[----:B---3--:R-:W-:Y:S02]  /*aba0*/  IMAD R3, R6, R31, R3 ;  /* 0x0000001f06037224 */ /* 0x008fe400078e0203 */
[----:B------:R-:W-:Y:S02]  /*abb0*/  IMAD R4, R4, R22, R5 ;  /* 0x0000001604047224 */ /* 0x000fe400078e0205 */
[----:B------:R-:W-:-:S03]  /*abc0*/  IMAD.MOV.U32 R8, RZ, RZ, 0x1 ;  /* 0x00000001ff087424 */ /* 0x000fc600078e00ff */
[----:B------:R-:W-:Y:S02]  /*abd0*/  SEL R6, R4, R3, !P0 ;  /* 0x0000000304067207 */ /* 0x000fe40004000000 */
[----:B------:R-:W-:-:S07]  /*abe0*/  SEL R12, R3, R4, !P0 ;  /* 0x00000004030c7207 */ /* 0x000fce0004000000 */
.L_x_291:
[----:B------:R-:W-:-:S08]  /*abf0*/  NOP ;  /* 0x0000000000007918 */ /* 0x000fd00000000000 */
[----:B------:R-:W0:-:S00]  /*ac00*/  USETMAXREG.DEALLOC.CTAPOOL 0x28 ;  /* 0x00000028000079c8 */ /* 0x000e0000080e0500 */
[----:B0-----:R-:W-:-:S13]  /*ac10*/  ISETP.NE.AND P0, PT, R0, RZ, PT ;  /* 0x000000ff0000720c */ /* 0x001fda0003f05270 */
[----:B------:R-:W-:Y:S05]  /*ac20*/  @P0 EXIT ;  /* 0x000000000000094d */ /* 0x000fea0003800000 */
[----:B------:R-:W-:Y:S01]  /*ac30*/  LOP3.LUT P0, RZ, R8, 0xff, RZ, 0xc0, !PT ;  /* 0x000000ff08ff7812 */ /* 0x000fe2000780c0ff */
[----:B------:R-:W-:Y:S02]  /*ac40*/  IMAD.MOV.U32 R10, RZ, RZ, 0x1 ;  /* 0x00000001ff0a7424 */ /* 0x000fe400078e00ff */
[----:B------:R-:W-:-:S10]  /*ac50*/  IMAD.MOV.U32 R9, RZ, RZ, RZ ;  /* 0x000000ffff097224 */ /* 0x000fd400078e00ff */
[----:B------:R-:W-:Y:S05]  /*ac60*/  @!P0 BRA `(.L_x_294) ;  /* 0x0000000c00b48947 */ /* 0x000fea0003800000 */
[----:B------:R-:W0:Y:S01]  /*ac70*/  LDC R0, c[0x0][0x28c] ;  /* 0x0000a300ff007b82 */ /* 0x000e220000000800 */
[----:B------:R-:W-:Y:S01]  /*ac80*/  ULDC UR5, c[0x0][0x658] ;  /* 0x0001960000057ab9 */ /* 0x000fe20000000800 */
[----:B------:R-:W-:Y:S01]  /*ac90*/  UMOV UR11, 0xffffffff ;  /* 0xffffffff000b7882 */ /* 0x000fe20000000000 */
[----:B------:R-:W-:Y:S01]  /*aca0*/  UMOV UR14, 0x1 ;  /* 0x00000001000e7882 */ /* 0x000fe20000000000 */
[----:B------:R-:W-:Y:S01]  /*acb0*/  USHF.L.U32 UR11, UR11, UR5, URZ ;  /* 0x000000050b0b7299 */ /* 0x000fe2000800063f */
[----:B------:R-:W-:Y:S01]  /*acc0*/  BSSY B0, `(.L_x_294) ;  /* 0x00000e7000007945 */ /* 0x000fe20003800000 */
[----:B------:R-:W-:Y:S01]  /*acd0*/  ULDC UR9, c[0x0][0xc] ;  /* 0x0000030000097ab9 */ /* 0x000fe20000000800 */
[----:B------:R-:W-:Y:S01]  /*ace0*/  ULDC UR12, c[0x0][0x10] ;  /* 0x00000400000c7ab9 */ /* 0x000fe20000000800 */
[----:B------:R-:W1:Y:S01]  /*acf0*/  S2UR UR8, SR_CgaCtaId ;  /* 0x00000000000879c3 */ /* 0x000e620000008800 */
[----:B------:R-:W-:Y:S01]  /*ad00*/  ULOP3.LUT UR13, URZ, UR11, URZ, 0x33, !UPT ;  /* 0x0000000b3f0d7292 */ /* 0x000fe2000f8e333f */
[----:B------:R-:W-:Y:S01]  /*ad10*/  LOP3.LUT R11, R19, 0x2, RZ, 0xfc, !PT ;  /* 0x00000002130b7812 */ /* 0x000fe200078efcff */
[----:B------:R-:W-:Y:S01]  /*ad20*/  IMAD.MOV.U32 R10, RZ, RZ, 0x1 ;  /* 0x00000001ff0a7424 */ /* 0x000fe200078e00ff */
[----:B------:R-:W-:Y:S01]  /*ad30*/  ULDC UR4, c[0x0][0x600] ;  /* 0x0001800000047ab9 */ /* 0x000fe20000000800 */
[----:B------:R-:W-:Y:S01]  /*ad40*/  IMAD.MOV.U32 R9, RZ, RZ, RZ ;  /* 0x000000ffff097224 */ /* 0x000fe200078e00ff */
[----:B------:R-:W-:Y:S01]  /*ad50*/  UMOV UR30, 0x5 ;  /* 0x00000005001e7882 */ /* 0x000fe20000000000 */
[----:B------:R-:W-:-:S02]  /*ad60*/  UIADD3 UR4, UR4, -0x1, URZ ;  /* 0xffffffff04047890 */ /* 0x000fc4000fffe03f */
[----:B------:R-:W-:Y:S01]  /*ad70*/  USHF.L.U32 UR5, UR14, UR5, URZ ;  /* 0x000000050e057299 */ /* 0x000fe2000800063f */
[----:B------:R-:W-:Y:S01]  /*ad80*/  ULDC.64 UR40, c[0x0][0x198] ;  /* 0x0000660000287ab9 */ /* 0x000fe20000000a00 */
[----:B0-----:R-:W-:-:S05]  /*ad90*/  VIADD R0, R0, 0x7f ;  /* 0x0000007f00007836 */ /* 0x001fca0000000000 */
[----:B------:R-:W-:Y:S01]  /*ada0*/  SHF.R.S32.HI R3, RZ, 0x1f, R0 ;  /* 0x0000001fff037819 */ /* 0x000fe20000011400 */
[----:B-1----:R-:W-:-:S03]  /*adb0*/  ULOP3.LUT UR10, UR8, 0x1, URZ, 0xc0, !UPT ;  /* 0x00000001080a7892 */ /* 0x002fc6000f8ec03f */
[----:B------:R-:W-:Y:S01]  /*adc0*/  LEA.HI R3, R3, R0, RZ, 0x7 ;  /* 0x0000000003037211 */ /* 0x000fe200078f38ff */
[----:B------:R-:W-:Y:S01]  /*add0*/  USHF.R.U32.HI UR37, URZ, 0x1, UR8 ;  /* 0x000000013f257899 */ /* 0x000fe20008011608 */
[----:B------:R-:W-:Y:S01]  /*ade0*/  IMAD.MOV.U32 R0, RZ, RZ, 0x1 ;  /* 0x00000001ff007424 */ /* 0x000fe200078e00ff */
[----:B------:R-:W-:Y:S01]  /*adf0*/  USHF.L.U32 UR6, UR8, 0x7, URZ ;  /* 0x0000000708067899 */ /* 0x000fe2000800063f */
[--C-:B------:R-:W-:Y:S01]  /*ae00*/  SHF.R.S32.HI R8, RZ, 0x7, R3.reuse ;  /* 0x00000007ff087819 */ /* 0x100fe20000011403 */
[----:B------:R-:W-:Y:S02]  /*ae10*/  USHF.L.U32 UR7, UR8, 0xd, URZ ;  /* 0x0000000d08077899 */ /* 0x000fe4000800063f */
[----:B------:R-:W-:Y:S01]  /*ae20*/  ULOP3.LUT UR8, UR8, 0xfffffffe, URZ, 0xc0, !UPT ;  /* 0xfffffffe08087892 */ /* 0x000fe2000f8ec03f */
[----:B------:R-:W-:Y:S01]  /*ae30*/  PRMT R3, R0, 0x7610, R3 ;  /* 0x0000761000037816 */ /* 0x000fe20000000003 */
[----:B------:R-:W-:Y:S01]  /*ae40*/  UISETP.GT.U32.AND UP0, UPT, UR10, 0xffff, UPT ;  /* 0x0000ffff0a00788c */ /* 0x000fe2000bf04070 */
[----:B------:R-:W-:Y:S01]  /*ae50*/  VIADD R0, R8, 0x1 ;  /* 0x0000000108007836 */ /* 0x000fe20000000000 */
[----:B------:R-:W-:-:S02]  /*ae60*/  USHF.L.U32 UR21, UR14, UR8, URZ ;  /* 0x000000080e157299 */ /* 0x000fc4000800063f */
[----:B------:R-:W-:Y:S02]  /*ae70*/  ULOP3.LUT UR11, UR8, 0x1, URZ, 0xfc, !UPT ;  /* 0x00000001080b7892 */ /* 0x000fe4000f8efc3f */
[----:B------:R-:W-:Y:S02]  /*ae80*/  UIMAD.WIDE.U32 UR8, UR9, UR12, URZ ;  /* 0x0000000c090872a5 */ /* 0x000fe4000f8e003f */
[----:B------:R-:W-:Y:S01]  /*ae90*/  USEL UR10, UR10, 0xffff, !UP0 ;  /* 0x0000ffff0a0a7887 */ /* 0x000fe2000c000000 */
[----:B------:R-:W-:Y:S01]  /*aea0*/  ULDC UR12, c[0x0][0x14] ;  /* 0x00000500000c7ab9 */ /* 0x000fe20000000800 */
[----:B------:R-:W-:Y:S02]  /*aeb0*/  USHF.L.U32 UR11, UR14, UR11, URZ ;  /* 0x0000000b0e0b7299 */ /* 0x000fe4000800063f */
[----:B------:R-:W-:Y:S02]  /*aec0*/  UIMAD.WIDE.U32 UR38, UR8, UR12, URZ ;  /* 0x0000000c082672a5 */ /* 0x000fe4000f8e003f */
[----:B------:R-:W-:-:S02]  /*aed0*/  UIMAD UR29, UR9, UR12, URZ ;  /* 0x0000000c091d72a4 */ /* 0x000fc4000f8e023f */
[----:B------:R-:W-:Y:S02]  /*aee0*/  ULOP3.LUT UR10, UR10, 0xffff, URZ, 0xc0, !UPT ;  /* 0x0000ffff0a0a7892 */ /* 0x000fe4000f8ec03f */
[----:B------:R-:W-:Y:S02]  /*aef0*/  ULOP3.LUT UR6, UR6, 0x80, URZ, 0xc0, !UPT ;  /* 0x0000008006067892 */ /* 0x000fe4000f8ec03f */
[----:B------:R-:W-:Y:S02]  /*af00*/  ULOP3.LUT UR7, UR7, 0x2000, URZ, 0xc0, !UPT ;  /* 0x0000200007077892 */ /* 0x000fe4000f8ec03f */
[----:B------:R-:W-:Y:S02]  /*af10*/  ULOP3.LUT UR21, UR21, UR11, URZ, 0xfc, !UPT ;  /* 0x0000000b15157292 */ /* 0x000fe4000f8efc3f */
[----:B------:R-:W-:Y:S02]  /*af20*/  UIADD3 UR29, UR39, UR29, URZ ;  /* 0x0000001d271d7290 */ /* 0x000fe4000fffe03f */
[----:B------:R-:W-:-:S12]  /*af30*/  USHF.L.U32 UR30, UR30, UR10, URZ ;  /* 0x0000000a1e1e7299 */ /* 0x000fd8000800063f */
.L_x_305:
[----:B------:R-:W-:-:S03]  /*af40*/  UMOV UR8, 0xffffffff ;  /* 0xffffffff00087882 */ /* 0x000fc60000000000 */
[----:B------:R-:W-:Y:S05]  /*af50*/  BRA.DIV UR8, `(.L_x_295) ;  /* 0x0000000e08e07947 */ /* 0x000fea000b800000 */
[----:B------:R-:W-:-:S13]  /*af60*/  ELECT P6, URZ, PT ;  /* 0x00000000003f782f */ /* 0x000fda00038c0000 */
.L_x_316:
[----:B------:R-:W0:Y:S01]  /*af70*/  LDC R4, c[0x0][0x28c] ;  /* 0x0000a300ff047b82 */ /* 0x000e220000000800 */
[----:B------:R-:W-:Y:S01]  /*af80*/  BSSY B1, `(.L_x_296) ;  /* 0x0000048000017945 */ /* 0x000fe20003800000 */
[----:B0-----:R-:W-:-:S13]  /*af90*/  ISETP.LT.OR P6, PT, R4, 0x1, !P6 ;  /* 0x000000010400780c */ /* 0x001fda00077c1670 */
[----:B------:R-:W-:Y:S05]  /*afa0*/  @P6 BRA `(.L_x_297) ;  /* 0x0000000400146947 */ /* 0x000fea0003800000 */
[----:B------:R-:W-:Y:S01]  /*afb0*/  LEA R12, R12, UR37, 0x1 ;  /* 0x000000250c0c7c11 */ /* 0x000fe2000f8e08ff */
[----:B------:R-:W-:Y:S01]  /*afc0*/  IMAD.MOV.U32 R22, RZ, RZ, RZ ;  /* 0x000000ffff167224 */ /* 0x000fe200078e00ff */
[----:B------:R-:W-:Y:S01]  /*afd0*/  LEA R15, R6, UR6, 0x8 ;  /* 0x00000006060f7c11 */ /* 0x000fe2000f8e40ff */
[----:B------:R-:W-:Y:S02]  /*afe0*/  IMAD.MOV.U32 R4, RZ, RZ, R0 ;  /* 0x000000ffff047224 */ /* 0x000fe400078e0000 */
[----:B------:R-:W-:Y:S02]  /*aff0*/  IMAD.MOV.U32 R5, RZ, RZ, R10 ;  /* 0x000000ffff057224 */ /* 0x000fe400078e000a */
[----:B------:R-:W-:Y:S02]  /*b000*/  IMAD.MOV.U32 R6, RZ, RZ, R9 ;  /* 0x000000ffff067224 */ /* 0x000fe400078e0009 */
[----:B------:R-:W-:-:S07]  /*b010*/  IMAD.SHL.U32 R14, R12, 0x40, RZ ;  /* 0x000000400c0e7824 */ /* 0x000fce00078e00ff */
.L_x_300:
[----:B------:R-:W0:Y:S01]  /*b020*/  S2R R12, SR_CgaCtaId ;  /* 0x00000000000c7919 */ /* 0x000e220000008800 */
[----:B------:R-:W-:Y:S02]  /*b030*/  MOV R7, 0x400 ;  /* 0x0000040000077802 */ /* 0x000fe40000000f00 */
[----:B------:R-:W-:Y:S02]  /*b040*/  LOP3.LUT P1, RZ, R18, 0x7f, RZ, 0xc0, !PT ;  /* 0x0000007f12ff7812 */ /* 0x000fe4000782c0ff */
[----:B0-----:R-:W-:Y:S02]  /*b050*/  LEA R21, R12, R7, 0x18 ;  /* 0x000000070c157211 */ /* 0x001fe400078ec0ff */
[----:B------:R-:W-:-:S09]  /*b060*/  SHF.L.U32 R7, R5, 0x1f, RZ ;  /* 0x0000001f05077819 */ /* 0x000fd200000006ff */
[----:B------:R-:W0:Y:S01]  /*b070*/  @!P1 LDC R12, c[0x0][0x500] ;  /* 0x00014000ff0c9b82 */ /* 0x000e220000000800 */
[----:B------:R-:W-:-:S04]  /*b080*/  IMAD R20, R6, 0x8, R21 ;  /* 0x0000000806147824 */ /* 0x000fc800078e0215 */
[----:B------:R-:W1:Y:S02]  /*b090*/  SYNCS.PHASECHK.TRANS64.TRYWAIT P0, [R20+URZ+0x20], R7 ;  /* 0x00002007140075a7 */ /* 0x000e64000800017f */
[----:B-1----:R-:W-:Y:S05]  /*b0a0*/  @!P0 BRA `(.L_x_298) ;  /* 0x0000000c00ac8947 */ /* 0x002fea0003800000 */
.L_x_317:
[----:B-1----:R-:W-:Y:S01]  /*b0b0*/  PRMT R7, R11, 0x9910, RZ ;  /* 0x000099100b077816 */ /* 0x002fe200000000ff */
[----:B0-----:R0:W-:Y:S03]  /*b0c0*/  @!P1 SYNCS.ARRIVE.TRANS64 RZ, [R20+URZ], R12 ;  /* 0x0000000c14ff99a7 */ /* 0x0011e6000800003f */
[----:B------:R-:W-:-:S13]  /*b0d0*/  ISETP.NE.AND P0, PT, R7, 0x2, PT ;  /* 0x000000020700780c */ /* 0x000fda0003f05270 */
[----:B0-----:R-:W-:Y:S05]  /*b0e0*/  @P0 BRA `(.L_x_299) ;  /* 0x0000000000040947 */ /* 0x001fea0003800000 */
[----:B------:R-:W-:Y:S01]  /*b0f0*/  BPT.TRAP 0x1 ;  /* 0x000000040000795c */ /* 0x000fe20000300000 */
.L_x_299:
[----:B------:R-:W-:Y:S01]  /*b100*/  LEA R7, R6, UR37, 0x2 ;  /* 0x0000002506077c11 */ /* 0x000fe2000f8e10ff */
[----:B------:R-:W-:Y:S01]  /*b110*/  VIADD R4, R4, 0xffffffff ;  /* 0xffffffff04047836 */ /* 0x000fe20000000000 */
[----:B------:R-:W-:Y:S01]  /*b120*/  LEA R12, R6, UR7, 0xf ;  /* 0x00000007060c7c11 */ /* 0x000fe2000f8e78ff */
[----:B------:R-:W-:Y:S01]  /*b130*/  UIADD3 UR14, UP0, UR40, 0xf0, URZ ;  /* 0x000000f0280e7890 */ /* 0x000fe2000ff1e03f */
[----:B------:R-:W-:Y:S01]  /*b140*/  R2UR UR34, R22 ;  /* 0x00000000162272ca */ /* 0x000fe200000e0000 */
[----:B------:R-:W-:Y:S01]  /*b150*/  IMAD.SHL.U32 R7, R7, 0x1000, RZ ;  /* 0x0000100007077824 */ /* 0x000fe200078e00ff */
[----:B------:R-:W-:Y:S01]  /*b160*/  R2UR UR33, R20 ;  /* 0x00000000142172ca */ /* 0x000fe200000e0000 */
[--C-:B------:R-:W-:Y:S01]  /*b170*/  IMAD R12, R12, 0x2, R21.reuse ;  /* 0x000000020c0c7824 */ /* 0x100fe200078e0215 */
[----:B------:R-:W-:Y:S01]  /*b180*/  R2UR UR36, R13 ;  /* 0x000000000d2472ca */ /* 0x000fe200000e0000 */
[----:B------:R-:W-:Y:S01]  /*b190*/  IMAD R7, R7, 0x2, R21 ;  /* 0x0000000207077824 */ /* 0x000fe200078e0215 */
[----:B------:R-:W-:Y:S01]  /*b1a0*/  R2UR UR35, R14 ;  /* 0x000000000e2372ca */ /* 0x000fe200000e0000 */
[----:B------:R-:W-:Y:S01]  /*b1b0*/  UIADD3 UR42, UP1, UR40, 0x1f0, URZ ;  /* 0x000001f0282a7890 */ /* 0x000fe2000ff3e03f */
[----:B------:R-:W-:Y:S01]  /*b1c0*/  R2UR UR8, R12 ;  /* 0x000000000c0872ca */ /* 0x000fe200000e0000 */
[----:B------:R-:W-:Y:S01]  /*b1d0*/  UIADD3.X UR15, URZ, UR41, URZ, UP0, !UPT ;  /* 0x000000293f0f7290 */ /* 0x000fe200087fe43f */
[----:B------:R-:W-:Y:S01]  /*b1e0*/  R2UR UR24, R7 ;  /* 0x00000000071872ca */ /* 0x000fe200000e0000 */
[----:B------:R-:W-:Y:S01]  /*b1f0*/  UPRMT UR31, URZ, 0x5410, UR30 ;  /* 0x000054103f1f7896 */ /* 0x000fe2000800001e */
[----:B------:R-:W-:Y:S01]  /*b200*/  R2UR UR19, R15 ;  /* 0x000000000f1372ca */ /* 0x000fe200000e0000 */
[----:B------:R-:W-:Y:S01]  /*b210*/  UIADD3 UR26, UR34, 0x40, URZ ;  /* 0x00000040221a7890 */ /* 0x000fe2000fffe03f */
[----:B------:R-:W-:Y:S01]  /*b220*/  ISETP.GT.AND P1, PT, R4, 0x1, PT ;  /* 0x000000010400780c */ /* 0x000fe20003f24270 */
[----:B------:R-:W-:Y:S01]  /*b230*/  UIADD3.X UR43, URZ, UR41, URZ, UP1, !UPT ;  /* 0x000000293f2b7290 */ /* 0x000fe20008ffe43f */
[----:B------:R-:W-:Y:S01]  /*b240*/  VIADD R6, R6, 0x1 ;  /* 0x0000000106067836 */ /* 0x000fe20000000000 */
[----:B------:R-:W-:Y:S01]  /*b250*/  UPRMT UR44, URZ, 0x5410, UR21 ;  /* 0x000054103f2c7896 */ /* 0x000fe20008000015 */
[----:B------:R-:W-:Y:S01]  /*b260*/  VIADD R22, R22, 0x80 ;  /* 0x0000008016167836 */ /* 0x000fe20000000000 */
[----:B------:R-:W-:Y:S01]  /*b270*/  UMOV UR22, 0x0 ;  /* 0x0000000000167882 */ /* 0x000fe20000000000 */
[----:B------:R-:W-:Y:S01]  /*b280*/  UMOV UR23, 0x10000000 ;  /* 0x1000000000177882 */ /* 0x000fe20000000000 */
[----:B------:R-:W-:Y:S01]  /*b290*/  UIADD3 UR16, UR8, 0x20100, URZ ;  /* 0x0002010008107890 */ /* 0x000fe2000fffe03f */
[----:B------:R-:W-:Y:S01]  /*b2a0*/  ISETP.NE.AND P0, PT, R6, 0x4, PT ;  /* 0x000000040600780c */ /* 0x000fe20003f05270 */
[----:B------:R-:W-:-:S02]  /*b2b0*/  UIADD3 UR32, UR24, 0x100, URZ ;  /* 0x0000010018207890 */ /* 0x000fc4000fffe03f */
[----:B------:R-:W-:Y:S01]  /*b2c0*/  UIADD3 UR24, UR24, 0x4100, URZ ;  /* 0x0000410018187890 */ /* 0x000fe2000fffe03f */
[----:B------:R-:W-:Y:S01]  /*b2d0*/  SEL R12, RZ, 0x1, P0 ;  /* 0x00000001ff0c7807 */ /* 0x000fe20000000000 */
[----:B------:R-:W-:Y:S01]  /*b2e0*/  UIADD3 UR8, UR8, 0x28100, URZ ;  /* 0x0002810008087890 */ /* 0x000fe2000fffe03f */
[----:B------:R-:W-:Y:S01]  /*b2f0*/  SEL R6, R6, RZ, P0 ;  /* 0x000000ff06067207 */ /* 0x000fe20000000000 */
[----:B------:R-:W-:Y:S01]  /*b300*/  UMOV UR25, UR33 ;  /* 0x0000002100197c82 */ /* 0x000fe20008000000 */
[----:B------:R-:W-:Y:S01]  /*b310*/  UMOV UR28, UR36 ;  /* 0x00000024001c7c82 */ /* 0x000fe20008000000 */
[----:B------:R-:W-:Y:S01]  /*b320*/  UMOV UR27, UR35 ;  /* 0x00000023001b7c82 */ /* 0x000fe20008000000 */
[----:B------:R-:W-:Y:S01]  /*b330*/  UMOV UR17, UR33 ;  /* 0x0000002100117c82 */ /* 0x000fe20008000000 */
[----:B------:R-:W-:Y:S01]  /*b340*/  UMOV UR18, UR34 ;  /* 0x0000002200127c82 */ /* 0x000fe20008000000 */
[----:B------:R-:W-:Y:S01]  /*b350*/  UMOV UR20, UR36 ;  /* 0x0000002400147c82 */ /* 0x000fe20008000000 */
[----:B------:R0:W-:Y:S01]  /*b360*/  UTMALDG.3D.MULTICAST [UR32], [UR14], UR31, desc[UR22] ;  /* 0x000016200e0073b4 */ /* 0x0001e2000801181f */
[----:B------:R-:W-:Y:S01]  /*b370*/  UMOV UR9, UR33 ;  /* 0x0000002100097c82 */ /* 0x000fe20008000000 */
[----:B------:R-:W-:Y:S01]  /*b380*/  UMOV UR11, UR19 ;  /* 0x00000013000b7c82 */ /* 0x000fe20008000000 */
[----:B------:R-:W-:Y:S01]  /*b390*/  UMOV UR12, UR36 ;  /* 0x00000024000c7c82 */ /* 0x000fe20008000000 */
[----:B------:R-:W-:Y:S01]  /*b3a0*/  UMOV UR10, UR26 ;  /* 0x0000001a000a7c82 */ /* 0x000fe20008000000 */
[----:B------:R-:W-:Y:S01]  /*b3b0*/  LOP3.LUT R5, R5, R12, RZ, 0x3c, !PT ;  /* 0x0000000c05057212 */ /* 0x000fe200078e3cff */
[----:B------:R0:W-:Y:S01]  /*b3c0*/  UTMALDG.3D.MULTICAST [UR24], [UR14], UR31, desc[UR22] ;  /* 0x000016180e0073b4 */ /* 0x0001e2000801181f */
[----:B------:R0:W-:Y:S01]  /*b3d0*/  UTMALDG.3D.MULTICAST [UR16], [UR42], UR44, desc[UR22] ;  /* 0x000016102a0073b4 */ /* 0x0001e2000801182c */
[----:B------:R0:W-:Y:S02]  /*b3e0*/  UTMALDG.3D.MULTICAST [UR8], [UR42], UR44, desc[UR22] ;  /* 0x000016082a0073b4 */ /* 0x0001e4000801182c */
[----:B0-----:R-:W-:Y:S05]  /*b3f0*/  @P1 BRA `(.L_x_300) ;  /* 0xfffffffc00081947 */ /* 0x001fea000383ffff */
.L_x_297:
[----:B------:R-:W-:Y:S05]  /*b400*/  BSYNC B1 ;  /* 0x0000000000017941 */ /* 0x000fea0003800000 */
.L_x_296:
[----:B------:R-:W-:Y:S01]  /*b410*/  LOP3.LUT P1, RZ, R3, 0xff, RZ, 0xc0, !PT ;  /* 0x000000ff03ff7812 */ /* 0x000fe2000782c0ff */
[----:B------:R-:W-:Y:S01]  /*b420*/  IMAD.IADD R9, R8, 0x1, R9 ;  /* 0x0000000108097824 */ /* 0x000fe200078e0209 */
[----:B------:R-:W-:Y:S01]  /*b430*/  IADD3 R16, P2, R16, UR38, RZ ;  /* 0x0000002610107c10 */ /* 0x000fe2000ff5e0ff */
[----:B------:R-:W-:Y:S01]  /*b440*/  ULDC.64 UR8, c[0x0][0x650] ;  /* 0x0001940000087ab9 */ /* 0x000fe20000000a00 */
[----:B------:R-:W-:Y:S01]  /*b450*/  BSSY B1, `(.L_x_301) ;  /* 0x000006b000017945 */ /* 0x000fe20003800000 */
[----:B------:R-:W-:Y:S01]  /*b460*/  IMAD.MOV.U32 R12, RZ, RZ, -0x1 ;  /* 0xffffffffff0c7424 */ /* 0x000fe200078e00ff */
[----:B------:R-:W-:Y:S01]  /*b470*/  SHF.R.U32.HI R3, RZ, 0x2, R9 ;  /* 0x00000002ff037819 */ /* 0x000fe20000011609 */
[----:B------:R-:W-:Y:S01]  /*b480*/  IMAD.MOV.U32 R6, RZ, RZ, -0x1 ;  /* 0xffffffffff067424 */ /* 0x000fe200078e00ff */
[----:B------:R-:W-:Y:S01]  /*b490*/  ISETP.GT.U32.AND P0, PT, R9, 0x3, PT ;  /* 0x000000030900780c */ /* 0x000fe20003f04070 */
[----:B------:R-:W-:Y:S01]  /*b4a0*/  IMAD.MOV.U32 R13, RZ, RZ, -0x1 ;  /* 0xffffffffff0d7424 */ /* 0x000fe200078e00ff */
[----:B------:R-:W-:-:S02]  /*b4b0*/  LOP3.LUT R3, R3, 0x1, RZ, 0xc0, !PT ;  /* 0x0000000103037812 */ /* 0x000fc400078ec0ff */
[----:B------:R-:W-:Y:S01]  /*b4c0*/  ISETP.LT.U32.AND P0, PT, R8, 0x4, P0 ;  /* 0x000000040800780c */ /* 0x000fe20000701070 */
[----:B------:R-:W0:Y:S01]  /*b4d0*/  @P1 S2R R5, SR_CgaCtaId ;  /* 0x0000000000051919 */ /* 0x000e220000008800 */
[----:B------:R-:W-:Y:S02]  /*b4e0*/  @P1 MOV R4, 0x400 ;  /* 0x0000040000041802 */ /* 0x000fe40000000f00 */
[----:B------:R-:W-:Y:S02]  /*b4f0*/  IADD3.X R17, R17, UR29, RZ, P2, !PT ;  /* 0x0000001d11117c10 */ /* 0x000fe400097fe4ff */
[----:B------:R-:W-:Y:S02]  /*b500*/  ISETP.GE.U32.AND P2, PT, R16, UR8, PT ;  /* 0x0000000810007c0c */ /* 0x000fe4000bf46070 */
[----:B------:R-:W-:Y:S02]  /*b510*/  LOP3.LUT R9, R9, 0x3, RZ, 0xc0, !PT ;  /* 0x0000000309097812 */ /* 0x000fe400078ec0ff */
[----:B0-----:R-:W-:-:S04]  /*b520*/  @P1 LEA R4, R5, R4, 0x18 ;  /* 0x0000000405041211 */ /* 0x001fc800078ec0ff */
[----:B------:R0:W-:Y:S01]  /*b530*/  @P1 SYNCS.ARRIVE.TRANS64.A1T0 RZ, [R4+URZ+0x58], RZ ;  /* 0x000058ff04ff19a7 */ /* 0x0001e2000810003f */
[----:B------:R-:W-:Y:S02]  /*b540*/  ISETP.NE.U32.AND P1, PT, R3, 0x1, PT ;  /* 0x000000010300780c */ /* 0x000fe40003f25070 */
[----:B------:R-:W-:Y:S02]  /*b550*/  SEL R3, RZ, 0x1, !P0 ;  /* 0x00000001ff037807 */ /* 0x000fe40004000000 */
[----:B------:R-:W-:Y:S02]  /*b560*/  ISETP.GE.U32.AND.EX P0, PT, R17, UR9, PT, P2 ;  /* 0x0000000911007c0c */ /* 0x000fe4000bf06120 */
[----:B------:R-:W-:-:S04]  /*b570*/  ISETP.GT.U32.AND P1, PT, R8, 0x3, !P1 ;  /* 0x000000030800780c */ /* 0x000fc80004f24070 */
[----:B0-----:R-:W-:-:S04]  /*b580*/  SEL R4, RZ, 0x1, !P1 ;  /* 0x00000001ff047807 */ /* 0x001fc80004800000 */
[--C-:B------:R-:W-:Y:S02]  /*b590*/  LOP3.LUT R10, R4, R10, R3.reuse, 0x96, !PT ;  /* 0x0000000a040a7212 */ /* 0x100fe400078e9603 */
[----:B------:R-:W-:Y:S02]  /*b5a0*/  PRMT R4, RZ, 0x7610, R4 ;  /* 0x00007610ff047816 */ /* 0x000fe40000000004 */
[----:B------:R-:W-:Y:S01]  /*b5b0*/  PRMT R3, RZ, 0x7610, R3 ;  /* 0x00007610ff037816 */ /* 0x000fe20000000003 */
[----:B------:R-:W-:Y:S06]  /*b5c0*/  @P0 BRA `(.L_x_302) ;  /* 0x00000004004c0947 */ /* 0x000fec0003800000 */
[----:B------:R-:W0:Y:S01]  /*b5d0*/  S2R R14, SR_CTAID.X ;  /* 0x00000000000e7919 */ /* 0x000e220000002500 */
[----:B------:R-:W-:Y:S01]  /*b5e0*/  ULDC.64 UR8, c[0x0][0x628] ;  /* 0x00018a0000087ab9 */ /* 0x000fe20000000a00 */
[----:B------:R-:W1:Y:S01]  /*b5f0*/  LDC R15, c[0x0][0x144] ;  /* 0x00005100ff0f7b82 */ /* 0x000e620000000800 */
[----:B------:R-:W-:Y:S01]  /*b600*/  ISETP.NE.U32.AND P0, PT, RZ, UR8, PT ;  /* 0x00000008ff007c0c */ /* 0x000fe2000bf05070 */
[----:B------:R-:W2:Y:S01]  /*b610*/  S2R R12, SR_CTAID.Y ;  /* 0x00000000000c7919 */ /* 0x000ea20000002600 */
[----:B------:R-:W-:Y:S01]  /*b620*/  ULDC UR10, c[0x0][0x150] ;  /* 0x00005400000a7ab9 */ /* 0x000fe20000000800 */
[----:B------:R-:W-:Y:S01]  /*b630*/  ULDC UR11, c[0x0][0x630] ;  /* 0x00018c00000b7ab9 */ /* 0x000fe20000000800 */
[----:B------:R-:W-:Y:S01]  /*b640*/  ISETP.NE.AND.EX P0, PT, RZ, UR9, PT, P0 ;  /* 0x00000009ff007c0c */ /* 0x000fe2000bf05300 */
[----:B------:R-:W-:Y:S01]  /*b650*/  IMAD.MOV.U32 R4, RZ, RZ, R16 ;  /* 0x000000ffff047224 */ /* 0x000fe200078e0010 */
[----:B0-----:R-:W-:-:S05]  /*b660*/  I2FP.F32.U32 R5, R14 ;  /* 0x0000000e00057245 */ /* 0x001fca0000201000 */
[----:B------:R-:W-:Y:S01]  /*b670*/  FMUL R20, R5, UR10 ;  /* 0x0000000a05147c20 */ /* 0x000fe20008400000 */
[----:B------:R-:W-:-:S05]  /*b680*/  IMAD.MOV.U32 R5, RZ, RZ, R17 ;  /* 0x000000ffff057224 */ /* 0x000fca00078e0011 */
[----:B--2---:R-:W-:Y:S05]  /*b690*/  @!P0 BRA `(.L_x_303) ;  /* 0x0000000000288947 */ /* 0x004fea0003800000 */
[----:B------:R-:W-:Y:S02]  /*b6a0*/  ULDC UR10, c[0x0][0x634] ;  /* 0x00018d00000a7ab9 */ /* 0x000fe40000000800 */
[----:B------:R-:W-:-:S05]  /*b6b0*/  IADD3 R5, P0, R16, UR10, RZ ;  /* 0x0000000a10057c10 */ /* 0x000fca000ff1e0ff */
[----:B------:R-:W-:-:S04]  /*b6c0*/  IMAD.X R13, RZ, RZ, R17, P0 ;  /* 0x000000ffff0d7224 */ /* 0x000fc800000e0611 */
[----:B------:R-:W-:-:S04]  /*b6d0*/  IMAD.WIDE.U32 R6, R13, UR8, RZ ;  /* 0x000000080d067c25 */ /* 0x000fc8000f8e00ff */
[----:B------:R-:W-:-:S04]  /*b6e0*/  IMAD.WIDE.U32 R6, P0, R5, UR9, R6 ;  /* 0x0000000905067c25 */ /* 0x000fc8000f800006 */
[----:B------:R-:W-:-:S04]  /*b6f0*/  IMAD.WIDE.U32 R4, R5, UR8, RZ ;  /* 0x0000000805047c25 */ /* 0x000fc8000f8e00ff */
[----:B------:R-:W-:Y:S01]  /*b700*/  IMAD.MOV.U32 R4, RZ, RZ, R7 ;  /* 0x000000ffff047224 */ /* 0x000fe200078e0007 */
[----:B------:R-:W-:Y:S01]  /*b710*/  IADD3 RZ, P1, R5, R6, RZ ;  /* 0x0000000605ff7210 */ /* 0x000fe20007f3e0ff */
[----:B------:R-:W-:-:S04]  /*b720*/  IMAD.X R5, RZ, RZ, RZ, P0 ;  /* 0x000000ffff057224 */ /* 0x000fc800000e06ff */
[----:B------:R-:W-:-:S08]  /*b730*/  IMAD.WIDE.U32.X R4, R13, UR9, R4, P1 ;  /* 0x000000090d047c25 */ /* 0x000fd000088e0404 */
.L_x_303:
[--C-:B------:R-:W-:Y:S01]  /*b740*/  SHF.R.U64 R13, R4, UR11, R5.reuse ;  /* 0x0000000b040d7c19 */ /* 0x100fe20008001205 */
[----:B------:R-:W0:Y:S01]  /*b750*/  F2I.U32.TRUNC.NTZ R20, R20 ;  /* 0x0000001400147305 */ /* 0x000e22000020f000 */
[----:B------:R-:W-:Y:S01]  /*b760*/  SHF.R.U32.HI R4, RZ, UR11, R5 ;  /* 0x0000000bff047c19 */ /* 0x000fe20008011605 */
[----:B------:R-:W-:Y:S01]  /*b770*/  ULDC.64 UR8, c[0x0][0x620] ;  /* 0x0001880000087ab9 */ /* 0x000fe20000000a00 */
[----:B------:R-:W-:Y:S01]  /*b780*/  IADD3 R7, P0, RZ, -R13, RZ ;  /* 0x8000000dff077210 */ /* 0x000fe20007f1e0ff */
[----:B------:R-:W-:Y:S01]  /*b790*/  ULDC.64 UR10, c[0x0][0x640] ;  /* 0x00019000000a7ab9 */ /* 0x000fe20000000a00 */
[----:B------:R-:W2:Y:S03]  /*b7a0*/  LDC R21, c[0x0][0x148] ;  /* 0x00005200ff157b82 */ /* 0x000ea60000000800 */
[----:B------:R-:W-:Y:S01]  /*b7b0*/  IMAD.X R4, RZ, RZ, ~R4, P0 ;  /* 0x000000ffff047224 */ /* 0x000fe200000e0e04 */
[----:B------:R-:W-:-:S03]  /*b7c0*/  ISETP.NE.U32.AND P0, PT, RZ, UR10, PT ;  /* 0x0000000aff007c0c */ /* 0x000fc6000bf05070 */
[----:B------:R-:W-:Y:S01]  /*b7d0*/  IMAD R6, R4, UR8, RZ ;  /* 0x0000000804067c24 */ /* 0x000fe2000f8e02ff */
[----:B------:R-:W-:Y:S01]  /*b7e0*/  ISETP.NE.AND.EX P0, PT, RZ, UR11, PT, P0 ;  /* 0x0000000bff007c0c */ /* 0x000fe2000bf05300 */
[----:B------:R-:W-:Y:S01]  /*b7f0*/  IMAD.WIDE.U32 R4, R7, UR8, R16 ;  /* 0x0000000807047c25 */ /* 0x000fe2000f8e0010 */
[----:B------:R-:W-:-:S03]  /*b800*/  ULDC UR8, c[0x0][0x618] ;  /* 0x0001860000087ab9 */ /* 0x000fc60000000800 */
[----:B------:R-:W-:Y:S01]  /*b810*/  IMAD R7, R7, UR9, R6 ;  /* 0x0000000907077c24 */ /* 0x000fe2000f8e0206 */
[----:B------:R-:W-:Y:S01]  /*b820*/  ULDC UR9, c[0x0][0x154] ;  /* 0x0000550000097ab9 */ /* 0x000fe20000000800 */
[----:B0-----:R-:W-:Y:S02]  /*b830*/  IMAD.MOV R6, RZ, RZ, -R20 ;  /* 0x000000ffff067224 */ /* 0x001fe400078e0a14 */
[----:B------:R-:W-:Y:S02]  /*b840*/  IMAD.IADD R5, R5, 0x1, R7 ;  /* 0x0000000105057824 */ /* 0x000fe400078e0207 */
[----:B-1----:R-:W-:Y:S01]  /*b850*/  IMAD R14, R15, R6, R14 ;  /* 0x000000060f0e7224 */ /* 0x002fe200078e020e */
[----:B------:R-:W-:Y:S02]  /*b860*/  I2FP.F32.U32 R6, R12 ;  /* 0x0000000c00067245 */ /* 0x000fe40000201000 */
[--C-:B------:R-:W-:Y:S02]  /*b870*/  SHF.R.U64 R15, R4, UR8, R5.reuse ;  /* 0x00000008040f7c19 */ /* 0x100fe40008001205 */
[----:B------:R-:W-:Y:S01]  /*b880*/  SHF.R.U32.HI R4, RZ, UR8, R5 ;  /* 0x00000008ff047c19 */ /* 0x000fe20008011605 */
[----:B------:R-:W-:Y:S01]  /*b890*/  FMUL R6, R6, UR9 ;  /* 0x0000000906067c20 */ /* 0x000fe20008400000 */
[----:B------:R-:W-:-:S02]  /*b8a0*/  ULDC UR8, c[0x0][0x608] ;  /* 0x0001820000087ab9 */ /* 0x000fc40000000800 */
[--C-:B------:R-:W-:Y:S01]  /*b8b0*/  SHF.R.U64 R22, R15, UR8, R4.reuse ;  /* 0x000000080f167c19 */ /* 0x100fe20008001204 */
[----:B------:R0:W1:Y:S01]  /*b8c0*/  F2I.U32.TRUNC.NTZ R24, R6 ;  /* 0x0000000600187305 */ /* 0x000062000020f000 */
[----:B------:R-:W-:Y:S01]  /*b8d0*/  SHF.R.U32.HI R5, RZ, UR8, R4 ;  /* 0x00000008ff057c19 */ /* 0x000fe20008011604 */
[----:B------:R-:W-:-:S03]  /*b8e0*/  ULDC UR8, c[0x0][0x658] ;  /* 0x0001960000087ab9 */ /* 0x000fc60000000800 */
[--C-:B------:R-:W-:Y:S02]  /*b8f0*/  SHF.R.U64 R20, R22, UR8, R5.reuse ;  /* 0x0000000816147c19 */ /* 0x100fe40008001205 */
[----:B------:R-:W-:-:S03]  /*b900*/  SHF.R.U32.HI R23, RZ, UR8, R5 ;  /* 0x00000008ff177c19 */ /* 0x000fc60008011605 */
[----:B------:R-:W-:Y:S02]  /*b910*/  IMAD.MOV.U32 R4, RZ, RZ, R20 ;  /* 0x000000ffff047224 */ /* 0x000fe400078e0014 */
[----:B------:R-:W-:Y:S01]  /*b920*/  IMAD.MOV.U32 R5, RZ, RZ, R23 ;  /* 0x000000ffff057224 */ /* 0x000fe200078e0017 */
[----:B0-----:R-:W-:Y:S06]  /*b930*/  @!P0 BRA `(.L_x_304) ;  /* 0x0000000000288947 */ /* 0x001fec0003800000 */
        /* <DEDUP_REMOVED lines=10> */
.L_x_304:
[----:B------:R-:W-:Y:S01]  /*b9e0*/  ISETP.NE.AND P0, PT, R2, 0x1, PT ;  /* 0x000000010200780c */ /* 0x000fe20003f05270 */
[----:B------:R-:W-:Y:S01]  /*b9f0*/  ULDC UR8, c[0x0][0x648] ;  /* 0x0001920000087ab9 */ /* 0x000fe20000000800 */
[----:B------:R-:W-:Y:S01]  /*ba00*/  LOP3.LUT R22, R22, UR13, RZ, 0xc0, !PT ;  /* 0x0000000d16167c12 */ /* 0x000fe2000f8ec0ff */
[----:B-1----:R-:W-:Y:S01]  /*ba10*/  IMAD.MOV R24, RZ, RZ, -R24 ;  /* 0x000000ffff187224 */ /* 0x002fe200078e0a18 */
[----:B------:R-:W-:Y:S01]  /*ba20*/  SHF.R.U64 R5, R4, UR8, R5 ;  /* 0x0000000804057c19 */ /* 0x000fe20008001205 */
[----:B------:R-:W-:Y:S01]  /*ba30*/  ULDC UR8, c[0x0][0x638] ;  /* 0x00018e0000087ab9 */ /* 0x000fe20000000800 */
[----:B------:R-:W-:Y:S01]  /*ba40*/  LOP3.LUT R15, R15, UR4, RZ, 0xc0, !PT ;  /* 0x000000040f0f7c12 */ /* 0x000fe2000f8ec0ff */
[----:B------:R-:W-:Y:S01]  /*ba50*/  ULDC UR9, c[0x0][0x610] ;  /* 0x0001840000097ab9 */ /* 0x000fe20000000800 */
[----:B------:R-:W-:Y:S02]  /*ba60*/  IMAD.MOV.U32 R4, RZ, RZ, 0x1 ;  /* 0x00000001ff047424 */ /* 0x000fe400078e00ff */
[----:B------:R-:W-:-:S02]  /*ba70*/  IMAD.MOV R7, RZ, RZ, -R5 ;  /* 0x000000ffff077224 */ /* 0x000fc400078e0a05 */
[----:B------:R-:W-:Y:S02]  /*ba80*/  IMAD R5, R5, UR5, R22 ;  /* 0x0000000505057c24 */ /* 0x000fe4000f8e0216 */
[----:B--2---:R-:W-:Y:S02]  /*ba90*/  @P0 IMAD R14, R21, R24, R12 ;  /* 0x00000018150e0224 */ /* 0x004fe400078e020c */
[----:B------:R-:W-:Y:S01]  /*baa0*/  IMAD R20, R7, UR8, R20 ;  /* 0x0000000807147c24 */ /* 0x000fe2000f8e0214 */
[----:B------:R-:W-:Y:S01]  /*bab0*/  ULDC UR8, c[0x0][0x600] ;  /* 0x0001800000087ab9 */ /* 0x000fe20000000800 */
[----:B------:R-:W-:Y:S02]  /*bac0*/  IMAD R14, R5, UR9, R14 ;  /* 0x00000009050e7c24 */ /* 0x000fe4000f8e020e */
[----:B------:R-:W-:-:S05]  /*bad0*/  IMAD R5, R20, UR8, R15 ;  /* 0x0000000814057c24 */ /* 0x000fca000f8e020f */
[----:B------:R-:W-:Y:S02]  /*bae0*/  SEL R6, R5, R14, !P0 ;  /* 0x0000000e05067207 */ /* 0x000fe40004000000 */
[----:B------:R-:W-:-:S07]  /*baf0*/  SEL R12, R14, R5, !P0 ;  /* 0x000000050e0c7207 */ /* 0x000fce0004000000 */
.L_x_302:
[----:B------:R-:W-:Y:S05]  /*bb00*/  BSYNC B1 ;  /* 0x0000000000017941 */ /* 0x000fea0003800000 */
.L_x_301:
[----:B------:R-:W-:-:S13]  /*bb10*/  LOP3.LUT P0, RZ, R4, 0xff, RZ, 0xc0, !PT ;  /* 0x000000ff04ff7812 */ /* 0x000fda000780c0ff */
[----:B------:R-:W-:Y:S05]  /*bb20*/  @P0 BRA `(.L_x_305) ;  /* 0xfffffff400040947 */ /* 0x000fea000383ffff */
[----:B------:R-:W-:Y:S05]  /*bb30*/  BSYNC B0 ;  /* 0x0000000000007941 */ /* 0x000fea0003800000 */
.L_x_294:
[----:B------:R-:W-:-:S03]  /*bb40*/  UMOV UR8, 0xffffffff ;  /* 0xffffffff00087882 */ /* 0x000fc60000000000 */
[----:B------:R-:W-:Y:S05]  /*bb50*/  BRA.DIV UR8, `(.L_x_306) ;  /* 0x0000000608147947 */ /* 0x000fea000b800000 */
[----:B------:R-:W-:-:S13]  /*bb60*/  ELECT P6, URZ, PT ;  /* 0x00000000003f782f */ /* 0x000fda00038c0000 */
.L_x_320:
[----:B------:R-:W-:Y:S04]  /*bb70*/  BSSY B0, `(.L_x_307) ;  /* 0x000002b000007945 */ /* 0x000fe80003800000 */
[----:B------:R-:W-:Y:S05]  /*bb80*/  @!P6 BRA `(.L_x_308) ;  /* 0x0000000000a4e947 */ /* 0x000fea0003800000 */
[----:B------:R-:W-:-:S04]  /*bb90*/  LOP3.LUT R19, R19, 0x2, RZ, 0xfc, !PT ;  /* 0x0000000213137812 */ /* 0x000fc800078efcff */
[----:B------:R-:W-:-:S13]  /*bba0*/  ISETP.NE.AND P0, PT, R19, 0x3, PT ;  /* 0x000000031300780c */ /* 0x000fda0003f05270 */
[----:B------:R-:W-:Y:S05]  /*bbb0*/  @!P0 BRA `(.L_x_309) ;  /* 0x0000000000048947 */ /* 0x000fea0003800000 */
[----:B------:R-:W-:Y:S01]  /*bbc0*/  BPT.TRAP 0x1 ;  /* 0x000000040000795c */ /* 0x000fe20000300000 */
.L_x_309:
[----:B------:R-:W0:Y:S01]  /*bbd0*/  S2R R3, SR_CgaCtaId ;  /* 0x0000000000037919 */ /* 0x000e220000008800 */
[----:B------:R-:W-:Y:S02]  /*bbe0*/  MOV R0, 0x400 ;  /* 0x0000040000007802 */ /* 0x000fe40000000f00 */
[----:B------:R-:W-:Y:S02]  /*bbf0*/  SHF.L.U32 R2, R10, 0x1f, RZ ;  /* 0x0000001f0a027819 */ /* 0x000fe400000006ff */
[----:B0-----:R-:W-:-:S05]  /*bc00*/  LEA R0, R3, R0, 0x18 ;  /* 0x0000000003007211 */ /* 0x001fca00078ec0ff */
[----:B------:R-:W-:-:S04]  /*bc10*/  VIADD R0, R0, 0x20 ;  /* 0x0000002000007836 */ /* 0x000fc80000000000 */
[C---:B------:R-:W-:Y:S02]  /*bc20*/  IMAD R5, R9.reuse, 0x8, R0 ;  /* 0x0000000809057824 */ /* 0x040fe400078e0200 */
[----:B------:R-:W-:Y:S02]  /*bc30*/  VIADD R9, R9, 0x1 ;  /* 0x0000000109097836 */ /* 0x000fe40000000000 */
[----:B------:R-:W0:Y:S03]  /*bc40*/  SYNCS.PHASECHK.TRANS64.TRYWAIT P0, [R5+URZ], R2 ;  /* 0x00000002050075a7 */ /* 0x000e26000800017f */
[----:B------:R-:W-:-:S04]  /*bc50*/  ISETP.NE.AND P1, PT, R9, 0x4, PT ;  /* 0x000000040900780c */ /* 0x000fc80003f25270 */
[----:B------:R-:W-:Y:S02]  /*bc60*/  SEL R3, RZ, 0x1, P1 ;  /* 0x00000001ff037807 */ /* 0x000fe40000800000 */
[----:B------:R-:W-:Y:S02]  /*bc70*/  SEL R9, R9, RZ, P1 ;  /* 0x000000ff09097207 */ /* 0x000fe40000800000 */
[----:B------:R-:W-:-:S03]  /*bc80*/  LOP3.LUT R10, R10, R3, RZ, 0x3c, !PT ;  /* 0x000000030a0a7212 */ /* 0x000fc600078e3cff */
[----:B------:R-:W-:Y:S01]  /*bc90*/  IMAD R7, R9, 0x8, R0 ;  /* 0x0000000809077824 */ /* 0x000fe200078e0200 */
[----:B------:R-:W-:Y:S01]  /*bca0*/  SHF.L.U32 R4, R10, 0x1f, RZ ;  /* 0x0000001f0a047819 */ /* 0x000fe200000006ff */
[----:B0-----:R-:W-:Y:S06]  /*bcb0*/  @!P0 BRA `(.L_x_310) ;  /* 0x0000000000dc8947 */ /* 0x001fec0003800000 */
.L_x_321:
[----:B------:R-:W1:Y:S01]  /*bcc0*/  SYNCS.PHASECHK.TRANS64.TRYWAIT P0, [R7+URZ], R4 ;  /* 0x00000004070075a7 */ /* 0x000e62000800017f */
[----:B0-----:R-:W-:-:S05]  /*bcd0*/  VIADD R2, R9, 0x1 ;  /* 0x0000000109027836 */ /* 0x001fca0000000000 */
[----:B------:R-:W-:-:S04]  /*bce0*/  ISETP.NE.AND P1, PT, R2, 0x4, PT ;  /* 0x000000040200780c */ /* 0x000fc80003f25270 */
[----:B------:R-:W-:Y:S02]  /*bcf0*/  SEL R3, RZ, 0x1, P1 ;  /* 0x00000001ff037807 */ /* 0x000fe40000800000 */
[----:B------:R-:W-:Y:S02]  /*bd00*/  SEL R9, R2, RZ, P1 ;  /* 0x000000ff02097207 */ /* 0x000fe40000800000 */
[----:B------:R-:W-:-:S03]  /*bd10*/  LOP3.LUT R11, R10, R3, RZ, 0x3c, !PT ;  /* 0x000000030a0b7212 */ /* 0x000fc600078e3cff */
[----:B------:R-:W-:Y:S01]  /*bd20*/  IMAD R6, R9, 0x8, R0 ;  /* 0x0000000809067824 */ /* 0x000fe200078e0200 */
[----:B------:R-:W-:Y:S01]  /*bd30*/  SHF.L.U32 R5, R11, 0x1f, RZ ;  /* 0x0000001f0b057819 */ /* 0x000fe200000006ff */
[----:B-1----:R-:W-:Y:S06]  /*bd40*/  @!P0 BRA `(.L_x_311) ;  /* 0x0000000000cc8947 */ /* 0x002fec0003800000 */
.L_x_322:
[----:B------:R-:W1:Y:S01]  /*bd50*/  SYNCS.PHASECHK.TRANS64.TRYWAIT P0, [R6+URZ], R5 ;  /* 0x00000005060075a7 */ /* 0x000e62000800017f */
[----:B------:R-:W-:-:S05]  /*bd60*/  VIADD R2, R9, 0x1 ;  /* 0x0000000109027836 */ /* 0x000fca0000000000 */
[----:B------:R-:W-:-:S04]  /*bd70*/  ISETP.NE.AND P1, PT, R2, 0x4, PT ;  /* 0x000000040200780c */ /* 0x000fc80003f25270 */
[----:B0-----:R-:W-:Y:S02]  /*bd80*/  SEL R4, RZ, 0x1, P1 ;  /* 0x00000001ff047807 */ /* 0x001fe40000800000 */
[----:B------:R-:W-:Y:S02]  /*bd90*/  SEL R3, R2, RZ, P1 ;  /* 0x000000ff02037207 */ /* 0x000fe40000800000 */
[----:B------:R-:W-:Y:S01]  /*bda0*/  LOP3.LUT R4, R11, R4, RZ, 0x3c, !PT ;  /* 0x000000040b047212 */ /* 0x000fe200078e3cff */
[----:B-1----:R-:W-:Y:S06]  /*bdb0*/  @!P0 BRA `(.L_x_312) ;  /* 0x0000000000c48947 */ /* 0x002fec0003800000 */
.L_x_323:
[----:B------:R-:W-:Y:S01]  /*bdc0*/  IMAD R3, R3, 0x8, R0 ;  /* 0x0000000803037824 */ /* 0x000fe200078e0200 */
[----:B------:R-:W-:-:S07]  /*bdd0*/  SHF.L.U32 R0, R4, 0x1f, RZ ;  /* 0x0000001f04007819 */ /* 0x000fce00000006ff */
.L_x_313:
[----:B-1----:R1:W2:Y:S02]  /*bde0*/  SYNCS.PHASECHK.TRANS64.TRYWAIT P0, [R3+URZ], R0 ;  /* 0x00000000030075a7 */ /* 0x0022a4000800017f */
[----:B--2---:R-:W-:Y:S05]  /*bdf0*/  @!P0 NANOSLEEP.SYNCS 0x989680 ;  /* 0x009896800000895d */ /* 0x004fea0003900000 */
[----:B------:R-:W2:Y:S02]  /*be00*/  @!P0 SYNCS.PHASECHK.TRANS64 P0, [R3+URZ], R0 ;  /* 0x00000000030085a7 */ /* 0x000ea4000800007f */
[----:B--2---:R-:W-:Y:S05]  /*be10*/  @!P0 BRA `(.L_x_313) ;  /* 0xfffffffc00f08947 */ /* 0x004fea000383ffff */
.L_x_308:
[----:B------:R-:W-:Y:S05]  /*be20*/  BSYNC B0 ;  /* 0x0000000000007941 */ /* 0x000fea0003800000 */
.L_x_307:
[----:B------:R-:W-:Y:S05]  /*be30*/  EXIT ;  /* 0x000000000000794d */ /* 0x000fea0003800000 */
.L_x_21:
[----:B---3--:R3:W4:Y:S02]  /*be40*/  SYNCS.PHASECHK.TRANS64.TRYWAIT P1, [R3+URZ], R0 ;  /* 0x00000000030075a7 */ /* 0x008724000802017f */
[----:B----4-:R-:W-:Y:S05]  /*be50*/  @!P1 NANOSLEEP.SYNCS 0x989680 ;  /* 0x009896800000995d */ /* 0x010fea0003900000 */
[----:B------:R-:W4:Y:S02]  /*be60*/  @!P1 SYNCS.PHASECHK.TRANS64 P1, [R3+URZ], R0 ;  /* 0x00000000030095a7 */ /* 0x000f24000802007f */
[----:B----4-:R-:W-:Y:S05]  /*be70*/  @!P1 BRA `(.L_x_21) ;  /* 0xfffffffc00f09947 */ /* 0x010fea000383ffff */
[----:B------:R-:W-:Y:S05]  /*be80*/  BRA `(.L_x_20) ;  /* 0xffffff5400a47947 */ /* 0x000fea000383ffff */
.L_x_26:
[----:B-1----:R1:W2:Y:S02]  /*be90*/  SYNCS.PHASECHK.TRANS64.TRYWAIT P1, [R5+URZ], R4 ;  /* 0x00000004050075a7 */ /* 0x0022a4000802017f */
[----:B--2---:R-:W-:Y:S05]  /*bea0*/  @!P1 NANOSLEEP.SYNCS 0x989680 ;  /* 0x009896800000995d */ /* 0x004fea0003900000 */
[----:B------:R-:W2:Y:S02]  /*beb0*/  @!P1 SYNCS.PHASECHK.TRANS64 P1, [R5+URZ], R4 ;  /* 0x00000004050095a7 */ /* 0x000ea4000802007f */
[----:B--2---:R-:W-:Y:S05]  /*bec0*/  @!P1 BRA `(.L_x_26) ;  /* 0xfffffffc00f09947 */ /* 0x004fea000383ffff */
[----:B------:R-:W-:Y:S05]  /*bed0*/  BRA `(.L_x_25) ;  /* 0xffffff5c00207947 */ /* 0x000fea000383ffff */
.L_x_295:
[----:B------:R-:W-:Y:S01]  /*bee0*/  BSSY B1, `(.L_x_314) ;  /* 0x0000006000017945 */ /* 0x000fe20003800000 */
[----:B------:R-:W-:-:S07]  /*bef0*/  IMAD.MOV.U32 R15, RZ, RZ, -0x1 ;  /* 0xffffffffff0f7424 */ /* 0x000fce00078e00ff */
[----:B------:R-:W-:Y:S05]  /*bf00*/  WARPSYNC.COLLECTIVE R15, `(.L_x_315) ;  /* 0x000000000f0c7348 */ /* 0x000fea0003c00000 */
[----:B------:R-:W-:Y:S02]  /*bf10*/  ELECT P6, UR62, PT ;  /* 0x00000000003e782f */ /* 0x000fe400038c0000 */
[----:B------:R-:W-:Y:S01]  /*bf20*/  MOV R14, UR62 ;  /* 0x0000003e000e7c02 */ /* 0x000fe20008000f00 */
[----:B------:R-:W-:Y:S10]  /*bf30*/  ENDCOLLECTIVE ;  /* 0x000000000000791b */ /* 0x000ff40003800000 */
.L_x_315:
[----:B------:R-:W-:Y:S05]  /*bf40*/  BSYNC B1 ;  /* 0x0000000000017941 */ /* 0x000fea0003800000 */
.L_x_314:
[----:B------:R-:W-:Y:S05]  /*bf50*/  BRA `(.L_x_316) ;  /* 0xfffffff000047947 */ /* 0x000fea000383ffff */
.L_x_298:
[----:B-1----:R1:W2:Y:S02]  /*bf60*/  SYNCS.PHASECHK.TRANS64.TRYWAIT P0, [R20+URZ+0x20], R7 ;  /* 0x00002007140075a7 */ /* 0x0022a4000800017f */
[----:B--2---:R-:W-:Y:S05]  /*bf70*/  @!P0 NANOSLEEP.SYNCS 0x989680 ;  /* 0x009896800000895d */ /* 0x004fea0003900000 */
[----:B------:R-:W2:Y:S02]  /*bf80*/  @!P0 SYNCS.PHASECHK.TRANS64 P0, [R20+URZ+0x20], R7 ;  /* 0x00002007140085a7 */ /* 0x000ea4000800007f */
[----:B--2---:R-:W-:Y:S05]  /*bf90*/  @!P0 BRA `(.L_x_298) ;  /* 0xfffffffc00f08947 */ /* 0x004fea000383ffff */
[----:B------:R-:W-:Y:S05]  /*bfa0*/  BRA `(.L_x_317) ;  /* 0xfffffff000407947 */ /* 0x000fea000383ffff */
.L_x_306:
[----:B------:R-:W-:Y:S01]  /*bfb0*/  BSSY B0, `(.L_x_318) ;  /* 0x0000006000007945 */ /* 0x000fe20003800000 */
[----:B------:R-:W-:-:S07]  /*bfc0*/  IMAD.MOV.U32 R15, RZ, RZ, -0x1 ;  /* 0xffffffffff0f7424 */ /* 0x000fce00078e00ff */
[----:B------:R-:W-:Y:S05]  /*bfd0*/  WARPSYNC.COLLECTIVE R15, `(.L_x_319) ;  /* 0x000000000f0c7348 */ /* 0x000fea0003c00000 */
[----:B------:R-:W-:Y:S02]  /*bfe0*/  ELECT P6, UR62, PT ;  /* 0x00000000003e782f */ /* 0x000fe400038c0000 */
[----:B------:R-:W-:Y:S01]  /*bff0*/  MOV R14, UR62 ;  /* 0x0000003e000e7c02 */ /* 0x000fe20008000f00 */
[----:B------:R-:W-:Y:S10]  /*c000*/  ENDCOLLECTIVE ;  /* 0x000000000000791b */ /* 0x000ff40003800000 */
.L_x_319:
[----:B------:R-:W-:Y:S05]  /*c010*/  BSYNC B0 ;  /* 0x0000000000007941 */ /* 0x000fea0003800000 */
.L_x_318:
[----:B------:R-:W-:Y:S05]  /*c020*/  BRA `(.L_x_320) ;  /* 0xfffffff800d07947 */ /* 0x000fea000383ffff */
.L_x_310:
[----:B0-----:R0:W1:Y:S02]  /*c030*/  SYNCS.PHASECHK.TRANS64.TRYWAIT P0, [R5+URZ], R2 ;  /* 0x00000002050075a7 */ /* 0x001064000800017f */
[----:B-1----:R-:W-:Y:S05]  /*c040*/  @!P0 NANOSLEEP.SYNCS 0x989680 ;  /* 0x009896800000895d */ /* 0x002fea0003900000 */
[----:B------:R-:W1:Y:S02]  /*c050*/  @!P0 SYNCS.PHASECHK.TRANS64 P0, [R5+URZ], R2 ;  /* 0x00000002050085a7 */ /* 0x000e64000800007f */
[----:B-1----:R-:W-:Y:S05]  /*c060*/  @!P0 BRA `(.L_x_310) ;  /* 0xfffffffc00f08947 */ /* 0x002fea000383ffff */
[----:B------:R-:W-:Y:S05]  /*c070*/  BRA `(.L_x_321) ;  /* 0xfffffffc00107947 */ /* 0x000fea000383ffff */
.L_x_311:
[----:B0-----:R0:W1:Y:S02]  /*c080*/  SYNCS.PHASECHK.TRANS64.TRYWAIT P0, [R7+URZ], R4 ;  /* 0x00000004070075a7 */ /* 0x001064000800017f */
[----:B-1----:R-:W-:Y:S05]  /*c090*/  @!P0 NANOSLEEP.SYNCS 0x989680 ;  /* 0x009896800000895d */ /* 0x002fea0003900000 */
[----:B------:R-:W1:Y:S02]  /*c0a0*/  @!P0 SYNCS.PHASECHK.TRANS64 P0, [R7+URZ], R4 ;  /* 0x00000004070085a7 */ /* 0x000e64000800007f */
[----:B-1----:R-:W-:Y:S05]  /*c0b0*/  @!P0 BRA `(.L_x_311) ;  /* 0xfffffffc00f08947 */ /* 0x002fea000383ffff */
[----:B------:R-:W-:Y:S05]  /*c0c0*/  BRA `(.L_x_322) ;  /* 0xfffffffc00207947 */ /* 0x000fea000383ffff */
.L_x_312:
[----:B0-----:R0:W1:Y:S02]  /*c0d0*/  SYNCS.PHASECHK.TRANS64.TRYWAIT P0, [R6+URZ], R5 ;  /* 0x00000005060075a7 */ /* 0x001064000800017f */
[----:B-1----:R-:W-:Y:S05]  /*c0e0*/  @!P0 NANOSLEEP.SYNCS 0x989680 ;  /* 0x009896800000895d */ /* 0x002fea0003900000 */
[----:B------:R-:W1:Y:S02]  /*c0f0*/  @!P0 SYNCS.PHASECHK.TRANS64 P0, [R6+URZ], R5 ;  /* 0x00000005060085a7 */ /* 0x000e64000800007f */
[----:B-1----:R-:W-:Y:S05]  /*c100*/  @!P0 BRA `(.L_x_312) ;  /* 0xfffffffc00f08947 */ /* 0x002fea000383ffff */
[----:B------:R-:W-:Y:S05]  /*c110*/  BRA `(.L_x_323) ;  /* 0xfffffffc00287947 */ /* 0x000fea000383ffff */
.L_x_324:
[----:B------:R-:W-:-:S00]  /*c120*/  BRA `(.L_x_324) ;  /* 0xfffffffc00fc7947 */ /* 0x000fc0000383ffff */
[----:B------:R-:W-:-:S00]  /*c130*/  NOP ;  /* 0x0000000000007918 */ /* 0x000fc00000000000 */
        /* <DEDUP_REMOVED lines=12> */
.L_x_325:


//--------------------- .nv.global.init           --------------------------
	.section	.nv.global.init,"aw",@progbits
.nv.global.init:
	.type		$str$22,@object
	.size		$str$22,($str$23 - $str$22)
$str$22:
        /*0000*/ 	.byte	0x6b, 0x5f, 0x74, 0x69, 0x6c, 0x65, 0x5f, 0x63, 0x6f, 0x75, 0x6e, 0x74, 0x20, 0x3e, 0x3d, 0x20
        /*0010*/ 	.byte	0x31, 0x00
	.type		$str$23,@object
	.size		$str$23,(__unnamed_1 - $str$23)
$str$23:
        /*0012*/ 	.byte	0x2f, 0x74, 0x6d, 0x70, 0x2f, 0x63, 0x75, 0x74, 0x6c, 0x61, 0x73, 0x73, 0x5f, 0x73, 0x77, 0x65
        /*0022*/ 	.byte	0x65, 0x70, 0x5f, 0x73, 0x72, 0x63, 0x2f, 0x69, 0x6e, 0x63, 0x6c, 0x75, 0x64, 0x65, 0x2f, 0x63
        /*0032*/ 	.byte	0x75, 0x74, 0x6c, 0x61, 0x73, 0x73, 0x2f, 0x67, 0x65, 0x6d, 0x6d, 0x2f, 0x63, 0x6f, 0x6c, 0x6c
        /*0042*/ 	.byte	0x65, 0x63, 0x74, 0x69, 0x76, 0x65, 0x2f, 0x73, 0x6d, 0x39, 0x30, 0x5f, 0x6d, 0x6d, 0x61, 0x5f
        /*0052*/ 	.byte	0x74, 0x6d, 0x61, 0x5f, 0x67, 0x6d, 0x6d, 0x61, 0x5f, 0x73, 0x73, 0x5f, 0x77, 0x61, 0x72, 0x70
        /*0062*/ 	.byte	0x73, 0x70, 0x65, 0x63, 0x69, 0x61, 0x6c, 0x69, 0x7a, 0x65, 0x64, 0x2e, 0x68, 0x70, 0x70, 0x00
	.type		__unnamed_1,@object
	.size		__unnamed_1,(.L_0 - __unnamed_1)
__unnamed_1:
        /*0072*/ 	.byte	0x76, 0x6f, 0x69, 0x64, 0x20, 0x63, 0x75, 0x74, 0x6c, 0x61, 0x73, 0x73, 0x3a, 0x3a, 0x67, 0x65
        /* <DEDUP_REMOVED lines=181> */
        /*0bd2*/ 	.byte	0x00
.L_0:


//--------------------- .nv.shared._ZN7cutlass13device_kernelINS_4gemm6kernel13GemmUniversalIN4cute5tupleIJiiiiEEENS1_10collective13CollectiveMmaINS1_34MainloopSm90TmaGmmaWarpSpecializedILi4ENS5_IJNS4_1CILi2EEESB_NSA_ILi1EEEEEENS1_35KernelTmaWarpSpecializedCooperativeEEENS5_IJNSA_ILi128EEENSA_ILi256EEESG_EEENS_6half_tENS5_IJlSC_lEEESJ_SK_NS4_8TiledMMAINS4_8MMA_AtomIJNS4_4SM904GMMA26MMA_64x256x16_F32F16F16_SSILNSO_5MajorE0ELSQ_0ELNSO_7ScaleInE1ELSR_1EEEEEENS4_6LayoutINS5_IJSB_SC_SC_EEENS5_IJSC_NSA_ILi0EEESW_EEEEENS5_IJNS4_10UnderscoreESZ_SZ_EEEEENS4_23SM90_TMA_LOAD_MULTICASTENS4_14ComposedLayoutINS4_7SwizzleILi3ELi4ELi3EEENS4_18smem_ptr_flag_bitsILi16EEENSU_INS5_IJNSA_ILi8EEENSA_ILi64EEEEEENS5_IJS19_SC_EEEEEEEvNS4_8identityES12_S1D_vS1E_EENS_8epilogue10collective6detail29Sm90TmaWarpSpecializedAdapterINS1H_15DefaultEpilogueISJ_SK_SK_NS1G_6thread17LinearCombinationISJ_Li1EffLNS1L_9ScaleType4KindE0ELNS_15FloatRoundStyleE2ESJ_EENS1_15EpilogueDefaultEEEEEvvEEEEvNT_6ParamsE --------------------------
	.section	.nv.shared._ZN7cutlass13device_kernelINS_4gemm6kernel13GemmUniversalIN4cute5tupleIJiiiiEEENS1_10collective13CollectiveMmaINS1_34MainloopSm90TmaGmmaWarpSpecializedILi4ENS5_IJNS4_1CILi2EEESB_NSA_ILi1EEEEEENS1_35KernelTmaWarpSpecializedCooperativeEEENS5_IJNSA_ILi128EEENSA_ILi256EEESG_EEENS_6half_tENS5_IJlSC_lEEESJ_SK_NS4_8TiledMMAINS4_8MMA_AtomIJNS4_4SM904GMMA26MMA_64x256x16_F32F16F16_SSILNSO_5MajorE0ELSQ_0ELNSO_7ScaleInE1ELSR_1EEEEEENS4_6LayoutINS5_IJSB_SC_SC_EEENS5_IJSC_NSA_ILi0EEESW_EEEEENS5_IJNS4_10UnderscoreESZ_SZ_EEEEENS4_23SM90_TMA_LOAD_MULTICASTENS4_14ComposedLayoutINS4_7SwizzleILi3ELi4ELi3EEENS4_18smem_ptr_flag_bitsILi16EEENSU_INS5_IJNSA_ILi8EEENSA_ILi64EEEEEENS5_IJS19_SC_EEEEEEEvNS4_8identityES12_S1D_vS1E_EENS_8epilogue10collective6detail29Sm90TmaWarpSpecializedAdapterINS1H_15DefaultEpilogueISJ_SK_SK_NS1G_6thread17LinearCombinationISJ_Li1EffLNS1L_9ScaleType4KindE0ELNS_15FloatRoundStyleE2ESJ_EENS1_15EpilogueDefaultEEEEEvvEEEEvNT_6ParamsE,"aw",@nobits
	.sectionflags	@""
	.align	16
	.zero		1024


//--------------------- .nv.shared.reserved.0     --------------------------
	.section	.nv.shared.reserved.0,"aw",@nobits
	.weak		__nv_reservedSMEM_offset_0_alias
	.size		__nv_reservedSMEM_offset_0_alias, 0, 0
	.other		__nv_reservedSMEM_offset_0_alias,@"STO_CUDA_RESERVED_SHARED STV_DEFAULT"
__nv_reservedSMEM_offset_0_alias:
	.zero		0


//--------------------- .nv.global                --------------------------
	.section	.nv.global,"aw",@nobits
.nv.global:
	.type		_ZN39_INTERNAL_aac50fff_4_k_cu_c879cebc_39864cute1_E,@object
	.size		_ZN39_INTERNAL_aac50fff_4_k_cu_c879cebc_39864cute1_E,(_ZN39_INTERNAL_aac50fff_4_k_cu_c879cebc_39864cuda3std3__45__cpo6cbeginE - _ZN39_INTERNAL_aac50fff_4_k_cu_c879cebc_39864cute1_E)
_ZN39_INTERNAL_aac50fff_4_k_cu_c879cebc_39864cute1_E:
	.zero		1
	.type		_ZN39_INTERNAL_aac50fff_4_k_cu_c879cebc_39864cuda3std3__45__cpo6cbeginE,@object
	.size		_ZN39_INTERNAL_aac50fff_4_k_cu_c879cebc_39864cuda3std3__45__cpo6cbeginE,(_ZN39_INTERNAL_aac50fff_4_k_cu_c879cebc_39864cuda3std3__48in_placeE - _ZN39_INTERNAL_aac50fff_4_k_cu_c879cebc_39864cuda3std3__45__cpo6cbeginE)
_ZN39_INTERNAL_aac50fff_4_k_cu_c879cebc_39864cuda3std3__45__cpo6cbeginE:
	.zero		1
	.type		_ZN39_INTERNAL_aac50fff_4_k_cu_c879cebc_39864cuda3std3__48in_placeE,@object
	.size		_ZN39_INTERNAL_aac50fff_4_k_cu_c879cebc_39864cuda3std3__48in_placeE,(_ZN39_INTERNAL_aac50fff_4_k_cu_c879cebc_39864cuda3std6ranges3__45__cpo9iter_moveE - _ZN39_INTERNAL_aac50fff_4_k_cu_c879cebc_39864cuda3std3__48in_placeE)
_ZN39_INTERNAL_aac50fff_4_k_cu_c879cebc_39864cuda3std3__48in_placeE:
	.zero		1
	.type		_ZN39_INTERNAL_aac50fff_4_k_cu_c879cebc_39864cuda3std6ranges3__45__cpo9iter_moveE,@object
	.size		_ZN39_INTERNAL_aac50fff_4_k_cu_c879cebc_39864cuda3std6ranges3__45__cpo9iter_moveE,(_ZN39_INTERNAL_aac50fff_4_k_cu_c879cebc_39864cuda3std3__45__cpo5beginE - _ZN39_INTERNAL_aac50fff_4_k_cu_c879cebc_39864cuda3std6ranges3__45__cpo9iter_moveE)
_ZN39_INTERNAL_aac50fff_4_k_cu_c879cebc_39864cuda3std6ranges3__45__cpo9iter_moveE:
	.zero		1
	.type		_ZN39_INTERNAL_aac50fff_4_k_cu_c879cebc_39864cuda3std3__45__cpo5beginE,@object
	.size		_ZN39_INTERNAL_aac50fff_4_k_cu_c879cebc_39864cuda3std3__45__cpo5beginE,(_ZN39_INTERNAL_aac50fff_4_k_cu_c879cebc_39864cuda3std3__441_GLOBAL__N__aac50fff_4_k_cu_c879cebc_39866ignoreE - _ZN39_INTERNAL_aac50fff_4_k_cu_c879cebc_39864cuda3std3__45__cpo5beginE)
_ZN39_INTERNAL_aac50fff_4_k_cu_c879cebc_39864cuda3std3__45__cpo5beginE:
	.zero		1
	.type		_ZN39_INTERNAL_aac50fff_4_k_cu_c879cebc_39864cuda3std3__441_GLOBAL__N__aac50fff_4_k_cu_c879cebc_39866ignoreE,@object
	.size		_ZN39_INTERNAL_aac50fff_4_k_cu_c879cebc_39864cuda3std3__441_GLOBAL__N__aac50fff_4_k_cu_c879cebc_39866ignoreE,(_ZN39_INTERNAL_aac50fff_4_k_cu_c879cebc_39864cute7productE - _ZN39_INTERNAL_aac50fff_4_k_cu_c879cebc_39864cuda3std3__441_GLOBAL__N__aac50fff_4_k_cu_c879cebc_39866ignoreE)
_ZN39_INTERNAL_aac50fff_4_k_cu_c879cebc_39864cuda3std3__441_GLOBAL__N__aac50fff_4_k_cu_c879cebc_39866ignoreE:
	.zero		1
	.type		_ZN39_INTERNAL_aac50fff_4_k_cu_c879cebc_39864cute7productE,@object
	.size		_ZN39_INTERNAL_aac50fff_4_k_cu_c879cebc_39864cute7productE,(_ZN39_INTERNAL_aac50fff_4_k_cu_c879cebc_39864cuda3std3__45__cpo3endE - _ZN39_INTERNAL_aac50fff_4_k_cu_c879cebc_39864cute7productE)
_ZN39_INTERNAL_aac50fff_4_k_cu_c879cebc_39864cute7productE:
	.zero		1
	.type		_ZN39_INTERNAL_aac50fff_4_k_cu_c879cebc_39864cuda3std3__45__cpo3endE,@object
	.size		_ZN39_INTERNAL_aac50fff_4_k_cu_c879cebc_39864cuda3std3__45__cpo3endE,(_ZN39_INTERNAL_aac50fff_4_k_cu_c879cebc_39864cuda3std3__419piecewise_constructE - _ZN39_INTERNAL_aac50fff_4_k_cu_c879cebc_39864cuda3std3__45__cpo3endE)
_ZN39_INTERNAL_aac50fff_4_k_cu_c879cebc_39864cuda3std3__45__cpo3endE:
	.zero		1
	.type		_ZN39_INTERNAL_aac50fff_4_k_cu_c879cebc_39864cuda3std3__419piecewise_constructE,@object
	.size		_ZN39_INTERNAL_aac50fff_4_k_cu_c879cebc_39864cuda3std3__419piecewise_constructE,(_ZN39_INTERNAL_aac50fff_4_k_cu_c879cebc_39864cuda3std3__45__cpo4cendE - _ZN39_INTERNAL_aac50fff_4_k_cu_c879cebc_39864cuda3std3__419piecewise_constructE)
_ZN39_INTERNAL_aac50fff_4_k_cu_c879cebc_39864cuda3std3__419piecewise_constructE:
	.zero		1
	.type		_ZN39_INTERNAL_aac50fff_4_k_cu_c879cebc_39864cuda3std3__45__cpo4cendE,@object
	.size		_ZN39_INTERNAL_aac50fff_4_k_cu_c879cebc_39864cuda3std3__45__cpo4cendE,(_ZN39_INTERNAL_aac50fff_4_k_cu_c879cebc_39864cuda3std6ranges3__45__cpo4swapE - _ZN39_INTERNAL_aac50fff_4_k_cu_c879cebc_39864cuda3std3__45__cpo4cendE)
_ZN39_INTERNAL_aac50fff_4_k_cu_c879cebc_39864cuda3std3__45__cpo4cendE:
	.zero		1
	.type		_ZN39_INTERNAL_aac50fff_4_k_cu_c879cebc_39864cuda3std6ranges3__45__cpo4swapE,@object
	.size		_ZN39_INTERNAL_aac50fff_4_k_cu_c879cebc_39864cuda3std6ranges3__45__cpo4swapE,(.L_8 - _ZN39_INTERNAL_aac50fff_4_k_cu_c879cebc_39864cuda3std6ranges3__45__cpo4swapE)
_ZN39_INTERNAL_aac50fff_4_k_cu_c879cebc_39864cuda3std6ranges3__45__cpo4swapE:
	.zero		1
.L_8:


//--------------------- .nv.constant0._ZN7cutlass13device_kernelINS_4gemm6kernel13GemmUniversalIN4cute5tupleIJiiiiEEENS1_10collective13CollectiveMmaINS1_34MainloopSm90TmaGmmaWarpSpecializedILi4ENS5_IJNS4_1CILi2EEESB_NSA_ILi1EEEEEENS1_35KernelTmaWarpSpecializedCooperativeEEENS5_IJNSA_ILi128EEENSA_ILi256EEESG_EEENS_6half_tENS5_IJlSC_lEEESJ_SK_NS4_8TiledMMAINS4_8MMA_AtomIJNS4_4SM904GMMA26MMA_64x256x16_F32F16F16_SSILNSO_5MajorE0ELSQ_0ELNSO_7ScaleInE1ELSR_1EEEEEENS4_6LayoutINS5_IJSB_SC_SC_EEENS5_IJSC_NSA_ILi0EEESW_EEEEENS5_IJNS4_10UnderscoreESZ_SZ_EEEEENS4_23SM90_TMA_LOAD_MULTICASTENS4_14ComposedLayoutINS4_7SwizzleILi3ELi4ELi3EEENS4_18smem_ptr_flag_bitsILi16EEENSU_INS5_IJNSA_ILi8EEENSA_ILi64EEEEEENS5_IJS19_SC_EEEEEEEvNS4_8identityES12_S1D_vS1E_EENS_8epilogue10collective6detail29Sm90TmaWarpSpecializedAdapterINS1H_15DefaultEpilogueISJ_SK_SK_NS1G_6thread17LinearCombinationISJ_Li1EffLNS1L_9ScaleType4KindE0ELNS_15FloatRoundStyleE2ESJ_EENS1_15EpilogueDefaultEEEEEvvEEEEvNT_6ParamsE --------------------------
	.section	.nv.constant0._ZN7cutlass13device_kernelINS_4gemm6kernel13GemmUniversalIN4cute5tupleIJiiiiEEENS1_10collective13CollectiveMmaINS1_34MainloopSm90TmaGmmaWarpSpecializedILi4ENS5_IJNS4_1CILi2EEESB_NSA_ILi1EEEEEENS1_35KernelTmaWarpSpecializedCooperativeEEENS5_IJNSA_ILi128EEENSA_ILi256EEESG_EEENS_6half_tENS5_IJlSC_lEEESJ_SK_NS4_8TiledMMAINS4_8MMA_AtomIJNS4_4SM904GMMA26MMA_64x256x16_F32F16F16_SSILNSO_5MajorE0ELSQ_0ELNSO_7ScaleInE1ELSR_1EEEEEENS4_6LayoutINS5_IJSB_SC_SC_EEENS5_IJSC_NSA_ILi0EEESW_EEEEENS5_IJNS4_10UnderscoreESZ_SZ_EEEEENS4_23SM90_TMA_LOAD_MULTICASTENS4_14ComposedLayoutINS4_7SwizzleILi3ELi4ELi3EEENS4_18smem_ptr_flag_bitsILi16EEENSU_INS5_IJNSA_ILi8EEENSA_ILi64EEEEEENS5_IJS19_SC_EEEEEEEvNS4_8identityES12_S1D_vS1E_EENS_8epilogue10collective6detail29Sm90TmaWarpSpecializedAdapterINS1H_15DefaultEpilogueISJ_SK_SK_NS1G_6thread17LinearCombinationISJ_Li1EffLNS1L_9ScaleType4KindE0ELNS_15FloatRoundStyleE2ESJ_EENS1_15EpilogueDefaultEEEEEvvEEEEvNT_6ParamsE,"a",@progbits
	.sectionflags	@""
	.align	4
.nv.constant0._ZN7cutlass13device_kernelINS_4gemm6kernel13GemmUniversalIN4cute5tupleIJiiiiEEENS1_10collective13CollectiveMmaINS1_34MainloopSm90TmaGmmaWarpSpecializedILi4ENS5_IJNS4_1CILi2EEESB_NSA_ILi1EEEEEENS1_35KernelTmaWarpSpecializedCooperativeEEENS5_IJNSA_ILi128EEENSA_ILi256EEESG_EEENS_6half_tENS5_IJlSC_lEEESJ_SK_NS4_8TiledMMAINS4_8MMA_AtomIJNS4_4SM904GMMA26MMA_64x256x16_F32F16F16_SSILNSO_5MajorE0ELSQ_0ELNSO_7ScaleInE1ELSR_1EEEEEENS4_6LayoutINS5_IJSB_SC_SC_EEENS5_IJSC_NSA_ILi0EEESW_EEEEENS5_IJNS4_10UnderscoreESZ_SZ_EEEEENS4_23SM90_TMA_LOAD_MULTICASTENS4_14ComposedLayoutINS4_7SwizzleILi3ELi4ELi3EEENS4_18smem_ptr_flag_bitsILi16EEENSU_INS5_IJNSA_ILi8EEENSA_ILi64EEEEEENS5_IJS19_SC_EEEEEEEvNS4_8identityES12_S1D_vS1E_EENS_8epilogue10collective6detail29Sm90TmaWarpSpecializedAdapterINS1H_15DefaultEpilogueISJ_SK_SK_NS1G_6thread17LinearCombinationISJ_Li1EffLNS1L_9ScaleType4KindE0ELNS_15FloatRoundStyleE2ESJ_EENS1_15EpilogueDefaultEEEEEvvEEEEvNT_6ParamsE:
	.zero		1664


//--------------------- SYMBOLS --------------------------

	.type		.nv.reservedSmem.offset0,@object
	.size		.nv.reservedSmem.offset0,0x4
	.type		__assertfail,@function
